	.target	sm_103a

	.elftype	@"ET_EXEC"


//--------------------- .note.nv.tkinfo           --------------------------
	.section	.note.nv.tkinfo,"",@"SHT_NOTE"
	.sectionflags	@"SHF_NOTE_NV_TKINFO"
	.tkinfo
        /*0018*/ 	.word	0x00000002
        /*0030*/ 	.string	""
        /*0030*/ 	.string	"ptxas"
        /*0030*/ 	.string	"Cuda compilation tools, release 13.0, V13.0.88"
        /*0030*/ 	.string	"Build cuda_13.0.r13.0/compiler.36424714_0"
        /*0030*/ 	.string	"-arch sm_103a -m 64 "



//--------------------- .note.nv.cuinfo           --------------------------
	.section	.note.nv.cuinfo,"",@"SHT_NOTE"
	.sectionflags	@"SHF_NOTE_NV_CUINFO"
        /*0018*/ 	.short	0x0002
        /*001a*/ 	.short	0x0067
        /*001c*/ 	.short	0x0082
	.zero		2


//--------------------- .nv.info                  --------------------------
	.section	.nv.info,"",@"SHT_CUDA_INFO"
	.align	4


	//----- nvinfo : EIATTR_REGCOUNT
	.align		4
        /*0000*/ 	.byte	0x04, 0x2f
        /*0002*/ 	.short	(.L_12 - .L_11)
	.align		4
.L_11:
        /*0004*/ 	.word	index@(_ZN7cutlass13device_kernelIN5flash11enable_sm90INS1_16FlashAttnFwdSm90INS1_25CollectiveMainloopFwdSm90ILi2EN4cute5tupleIJNS5_1CILi1EEES8_S8_EEENS6_IJNS7_ILi128EEENS7_ILi160EEESA_EEELi128ENS_12float_e4m3_tEfNS_4arch4Sm90ELb1ELb0ELb0ELb1ELb1ELb1ELb0ELb1ELb1ELb1ELb1ELb0EEENS1_21CollectiveEpilogueFwdINS6_IJSA_SA_SB_EEES9_NS_10bfloat16_tESF_Li256ELb1ELb1ELb1ELb1EEENS1_36VarlenDynamicPersistentTileSchedulerILi128ELi160ELi256ELi128ELb1ELb1ELb1ELb1ELb1ELb1EEEEEEEEEvNT_6ParamsE)
        /*0008*/ 	.word	0x00000004


	//----- nvinfo : EIATTR_FRAME_SIZE
	.align		4
.L_12:
        /*000c*/ 	.byte	0x04, 0x11
        /*000e*/ 	.short	(.L_14 - .L_13)
	.align		4
.L_13:
        /*0010*/ 	.word	index@(_ZN7cutlass13device_kernelIN5flash11enable_sm90INS1_16FlashAttnFwdSm90INS1_25CollectiveMainloopFwdSm90ILi2EN4cute5tupleIJNS5_1CILi1EEES8_S8_EEENS6_IJNS7_ILi128EEENS7_ILi160EEESA_EEELi128ENS_12float_e4m3_tEfNS_4arch4Sm90ELb1ELb0ELb0ELb1ELb1ELb1ELb0ELb1ELb1ELb1ELb1ELb0EEENS1_21CollectiveEpilogueFwdINS6_IJSA_SA_SB_EEES9_NS_10bfloat16_tESF_Li256ELb1ELb1ELb1ELb1EEENS1_36VarlenDynamicPersistentTileSchedulerILi128ELi160ELi256ELi128ELb1ELb1ELb1ELb1ELb1ELb1EEEEEEEEEvNT_6ParamsE)
        /*0014*/ 	.word	0x00000000


	//----- nvinfo : EIATTR_REGCOUNT
	.align		4
.L_14:
        /*0018*/ 	.byte	0x04, 0x2f
        /*001a*/ 	.short	(.L_16 - .L_15)
	.align		4
.L_15:
        /*001c*/ 	.word	index@(_ZN7cutlass13device_kernelIN5flash11enable_sm90INS1_16FlashAttnFwdSm90INS1_25CollectiveMainloopFwdSm90ILi2EN4cute5tupleIJNS5_1CILi1EEES8_S8_EEENS6_IJNS7_ILi128EEENS7_ILi160EEESA_EEELi128ENS_12float_e4m3_tEfNS_4arch4Sm90ELb1ELb0ELb0ELb1ELb1ELb0ELb0ELb1ELb1ELb1ELb1ELb0EEENS1_21CollectiveEpilogueFwdINS6_IJSA_SA_SB_EEES9_NS_10bfloat16_tESF_Li256ELb1ELb1ELb1ELb1EEENS1_36VarlenDynamicPersistentTileSchedulerILi128ELi160ELi256ELi128ELb1ELb1ELb1ELb1ELb1ELb1EEEEEEEEEvNT_6ParamsE)
        /*0020*/ 	.word	0x00000004


	//----- nvinfo : EIATTR_FRAME_SIZE
	.align		4
.L_16:
        /*0024*/ 	.byte	0x04, 0x11
        /*0026*/ 	.short	(.L_18 - .L_17)
	.align		4
.L_17:
        /*0028*/ 	.word	index@(_ZN7cutlass13device_kernelIN5flash11enable_sm90INS1_16FlashAttnFwdSm90INS1_25CollectiveMainloopFwdSm90ILi2EN4cute5tupleIJNS5_1CILi1EEES8_S8_EEENS6_IJNS7_ILi128EEENS7_ILi160EEESA_EEELi128ENS_12float_e4m3_tEfNS_4arch4Sm90ELb1ELb0ELb0ELb1ELb1ELb0ELb0ELb1ELb1ELb1ELb1ELb0EEENS1_21CollectiveEpilogueFwdINS6_IJSA_SA_SB_EEES9_NS_10bfloat16_tESF_Li256ELb1ELb1ELb1ELb1EEENS1_36VarlenDynamicPersistentTileSchedulerILi128ELi160ELi256ELi128ELb1ELb1ELb1ELb1ELb1ELb1EEEEEEEEEvNT_6ParamsE)
        /*002c*/ 	.word	0x00000000


	//----- nvinfo : EIATTR_REGCOUNT
	.align		4
.L_18:
        /*0030*/ 	.byte	0x04, 0x2f
        /*0032*/ 	.short	(.L_20 - .L_19)
	.align		4
.L_19:
        /*0034*/ 	.word	index@(_ZN7cutlass13device_kernelIN5flash11enable_sm90INS1_16FlashAttnFwdSm90INS1_25CollectiveMainloopFwdSm90ILi2EN4cute5tupleIJNS5_1CILi1EEES8_S8_EEENS6_IJNS7_ILi128EEENS7_ILi160EEESA_EEELi128ENS_12float_e4m3_tEfNS_4arch4Sm90ELb1ELb0ELb0ELb0ELb1ELb0ELb0ELb1ELb1ELb1ELb1ELb0EEENS1_21CollectiveEpilogueFwdINS6_IJSA_SA_SB_EEES9_NS_10bfloat16_tESF_Li256ELb0ELb1ELb1ELb1EEENS1_19SingleTileSchedulerILb0ELb1ELb1ELi128EEEEEEEEEvNT_6ParamsE)
        /*0038*/ 	.word	0x00000004


	//----- nvinfo : EIATTR_FRAME_SIZE
	.align		4
.L_20:
        /*003c*/ 	.byte	0x04, 0x11
        /*003e*/ 	.short	(.L_22 - .L_21)
	.align		4
.L_21:
        /*0040*/ 	.word	index@(_ZN7cutlass13device_kernelIN5flash11enable_sm90INS1_16FlashAttnFwdSm90INS1_25CollectiveMainloopFwdSm90ILi2EN4cute5tupleIJNS5_1CILi1EEES8_S8_EEENS6_IJNS7_ILi128EEENS7_ILi160EEESA_EEELi128ENS_12float_e4m3_tEfNS_4arch4Sm90ELb1ELb0ELb0ELb0ELb1ELb0ELb0ELb1ELb1ELb1ELb1ELb0EEENS1_21CollectiveEpilogueFwdINS6_IJSA_SA_SB_EEES9_NS_10bfloat16_tESF_Li256ELb0ELb1ELb1ELb1EEENS1_19SingleTileSchedulerILb0ELb1ELb1ELi128EEEEEEEEEvNT_6ParamsE)
        /*0044*/ 	.word	0x00000000


	//----- nvinfo : EIATTR_REGCOUNT
	.align		4
.L_22:
        /*0048*/ 	.byte	0x04, 0x2f
        /*004a*/ 	.short	(.L_24 - .L_23)
	.align		4
.L_23:
        /*004c*/ 	.word	index@(_ZN7cutlass13device_kernelIN5flash11enable_sm90INS1_16FlashAttnFwdSm90INS1_25CollectiveMainloopFwdSm90ILi2EN4cute5tupleIJNS5_1CILi1EEES8_S8_EEENS6_IJNS7_ILi128EEENS7_ILi160EEESA_EEELi128ENS_12float_e4m3_tEfNS_4arch4Sm90ELb0ELb1ELb0ELb1ELb1ELb1ELb0ELb1ELb1ELb1ELb1ELb0EEENS1_21CollectiveEpilogueFwdINS6_IJSA_SA_SB_EEES9_NS_10bfloat16_tESF_Li256ELb1ELb1ELb1ELb1EEENS1_36VarlenDynamicPersistentTileSchedulerILi128ELi160ELi256ELi128ELb1ELb1ELb1ELb1ELb0ELb1EEEEEEEEEvNT_6ParamsE)
        /*0050*/ 	.word	0x00000004


	//----- nvinfo : EIATTR_FRAME_SIZE
	.align		4
.L_24:
        /*0054*/ 	.byte	0x04, 0x11
        /*0056*/ 	.short	(.L_26 - .L_25)
	.align		4
.L_25:
        /*0058*/ 	.word	index@(_ZN7cutlass13device_kernelIN5flash11enable_sm90INS1_16FlashAttnFwdSm90INS1_25CollectiveMainloopFwdSm90ILi2EN4cute5tupleIJNS5_1CILi1EEES8_S8_EEENS6_IJNS7_ILi128EEENS7_ILi160EEESA_EEELi128ENS_12float_e4m3_tEfNS_4arch4Sm90ELb0ELb1ELb0ELb1ELb1ELb1ELb0ELb1ELb1ELb1ELb1ELb0EEENS1_21CollectiveEpilogueFwdINS6_IJSA_SA_SB_EEES9_NS_10bfloat16_tESF_Li256ELb1ELb1ELb1ELb1EEENS1_36VarlenDynamicPersistentTileSchedulerILi128ELi160ELi256ELi128ELb1ELb1ELb1ELb1ELb0ELb1EEEEEEEEEvNT_6ParamsE)
        /*005c*/ 	.word	0x00000000


	//----- nvinfo : EIATTR_REGCOUNT
	.align		4
.L_26:
        /*0060*/ 	.byte	0x04, 0x2f
        /*0062*/ 	.short	(.L_28 - .L_27)
	.align		4
.L_27:
        /*0064*/ 	.word	index@(_ZN7cutlass13device_kernelIN5flash11enable_sm90INS1_16FlashAttnFwdSm90INS1_25CollectiveMainloopFwdSm90ILi2EN4cute5tupleIJNS5_1CILi1EEES8_S8_EEENS6_IJNS7_ILi128EEENS7_ILi160EEESA_EEELi128ENS_12float_e4m3_tEfNS_4arch4Sm90ELb0ELb1ELb0ELb1ELb1ELb0ELb0ELb1ELb1ELb1ELb1ELb0EEENS1_21CollectiveEpilogueFwdINS6_IJSA_SA_SB_EEES9_NS_10bfloat16_tESF_Li256ELb1ELb1ELb1ELb1EEENS1_36VarlenDynamicPersistentTileSchedulerILi128ELi160ELi256ELi128ELb1ELb1ELb1ELb1ELb0ELb1EEEEEEEEEvNT_6ParamsE)
        /*0068*/ 	.word	0x00000004


	//----- nvinfo : EIATTR_FRAME_SIZE
	.align		4
.L_28:
        /*006c*/ 	.byte	0x04, 0x11
        /*006e*/ 	.short	(.L_30 - .L_29)
	.align		4
.L_29:
        /*0070*/ 	.word	index@(_ZN7cutlass13device_kernelIN5flash11enable_sm90INS1_16FlashAttnFwdSm90INS1_25CollectiveMainloopFwdSm90ILi2EN4cute5tupleIJNS5_1CILi1EEES8_S8_EEENS6_IJNS7_ILi128EEENS7_ILi160EEESA_EEELi128ENS_12float_e4m3_tEfNS_4arch4Sm90ELb0ELb1ELb0ELb1ELb1ELb0ELb0ELb1ELb1ELb1ELb1ELb0EEENS1_21CollectiveEpilogueFwdINS6_IJSA_SA_SB_EEES9_NS_10bfloat16_tESF_Li256ELb1ELb1ELb1ELb1EEENS1_36VarlenDynamicPersistentTileSchedulerILi128ELi160ELi256ELi128ELb1ELb1ELb1ELb1ELb0ELb1EEEEEEEEEvNT_6ParamsE)
        /*0074*/ 	.word	0x00000000


	//----- nvinfo : EIATTR_REGCOUNT
	.align		4
.L_30:
        /*0078*/ 	.byte	0x04, 0x2f
        /*007a*/ 	.short	(.L_32 - .L_31)
	.align		4
.L_31:
        /*007c*/ 	.word	index@(_ZN7cutlass13device_kernelIN5flash11enable_sm90INS1_16FlashAttnFwdSm90INS1_25CollectiveMainloopFwdSm90ILi2EN4cute5tupleIJNS5_1CILi1EEES8_S8_EEENS6_IJNS7_ILi128EEENS7_ILi160EEESA_EEELi128ENS_12float_e4m3_tEfNS_4arch4Sm90ELb0ELb1ELb0ELb0ELb1ELb0ELb0ELb1ELb1ELb1ELb1ELb0EEENS1_21CollectiveEpilogueFwdINS6_IJSA_SA_SB_EEES9_NS_10bfloat16_tESF_Li256ELb0ELb1ELb1ELb1EEENS1_19SingleTileSchedulerILb0ELb1ELb1ELi128EEEEEEEEEvNT_6ParamsE)
        /*0080*/ 	.word	0x00000004


	//----- nvinfo : EIATTR_FRAME_SIZE
	.align		4
.L_32:
        /*0084*/ 	.byte	0x04, 0x11
        /*0086*/ 	.short	(.L_34 - .L_33)
	.align		4
.L_33:
        /*0088*/ 	.word	index@(_ZN7cutlass13device_kernelIN5flash11enable_sm90INS1_16FlashAttnFwdSm90INS1_25CollectiveMainloopFwdSm90ILi2EN4cute5tupleIJNS5_1CILi1EEES8_S8_EEENS6_IJNS7_ILi128EEENS7_ILi160EEESA_EEELi128ENS_12float_e4m3_tEfNS_4arch4Sm90ELb0ELb1ELb0ELb0ELb1ELb0ELb0ELb1ELb1ELb1ELb1ELb0EEENS1_21CollectiveEpilogueFwdINS6_IJSA_SA_SB_EEES9_NS_10bfloat16_tESF_Li256ELb0ELb1ELb1ELb1EEENS1_19SingleTileSchedulerILb0ELb1ELb1ELi128EEEEEEEEEvNT_6ParamsE)
        /*008c*/ 	.word	0x00000000


	//----- nvinfo : EIATTR_REGCOUNT
	.align		4
.L_34:
        /*0090*/ 	.byte	0x04, 0x2f
        /*0092*/ 	.short	(.L_36 - .L_35)
	.align		4
.L_35:
        /*0094*/ 	.word	index@(_ZN7cutlass13device_kernelIN5flash11enable_sm90INS1_16FlashAttnFwdSm90INS1_25CollectiveMainloopFwdSm90ILi2EN4cute5tupleIJNS5_1CILi1EEES8_S8_EEENS6_IJNS7_ILi128EEENS7_ILi160EEESA_EEELi128ENS_12float_e4m3_tEfNS_4arch4Sm90ELb0ELb0ELb0ELb1ELb1ELb1ELb0ELb1ELb1ELb1ELb1ELb0EEENS1_21CollectiveEpilogueFwdINS6_IJSA_SA_SB_EEES9_NS_10bfloat16_tESF_Li256ELb1ELb1ELb1ELb1EEENS1_36VarlenDynamicPersistentTileSchedulerILi128ELi160ELi256ELi128ELb1ELb1ELb1ELb0ELb1ELb1EEEEEEEEEvNT_6ParamsE)
        /*0098*/ 	.word	0x00000004


	//----- nvinfo : EIATTR_FRAME_SIZE
	.align		4
.L_36:
        /*009c*/ 	.byte	0x04, 0x11
        /*009e*/ 	.short	(.L_38 - .L_37)
	.align		4
.L_37:
        /*00a0*/ 	.word	index@(_ZN7cutlass13device_kernelIN5flash11enable_sm90INS1_16FlashAttnFwdSm90INS1_25CollectiveMainloopFwdSm90ILi2EN4cute5tupleIJNS5_1CILi1EEES8_S8_EEENS6_IJNS7_ILi128EEENS7_ILi160EEESA_EEELi128ENS_12float_e4m3_tEfNS_4arch4Sm90ELb0ELb0ELb0ELb1ELb1ELb1ELb0ELb1ELb1ELb1ELb1ELb0EEENS1_21CollectiveEpilogueFwdINS6_IJSA_SA_SB_EEES9_NS_10bfloat16_tESF_Li256ELb1ELb1ELb1ELb1EEENS1_36VarlenDynamicPersistentTileSchedulerILi128ELi160ELi256ELi128ELb1ELb1ELb1ELb0ELb1ELb1EEEEEEEEEvNT_6ParamsE)
        /*00a4*/ 	.word	0x00000000


	//----- nvinfo : EIATTR_REGCOUNT
	.align		4
.L_38:
        /*00a8*/ 	.byte	0x04, 0x2f
        /*00aa*/ 	.short	(.L_40 - .L_39)
	.align		4
.L_39:
        /*00ac*/ 	.word	index@(_ZN7cutlass13device_kernelIN5flash11enable_sm90INS1_16FlashAttnFwdSm90INS1_25CollectiveMainloopFwdSm90ILi2EN4cute5tupleIJNS5_1CILi1EEES8_S8_EEENS6_IJNS7_ILi128EEENS7_ILi160EEESA_EEELi128ENS_12float_e4m3_tEfNS_4arch4Sm90ELb0ELb0ELb0ELb1ELb1ELb0ELb0ELb1ELb1ELb1ELb1ELb0EEENS1_21CollectiveEpilogueFwdINS6_IJSA_SA_SB_EEES9_NS_10bfloat16_tESF_Li256ELb1ELb1ELb1ELb1EEENS1_36VarlenDynamicPersistentTileSchedulerILi128ELi160ELi256ELi128ELb1ELb1ELb1ELb0ELb1ELb1EEEEEEEEEvNT_6ParamsE)
        /*00b0*/ 	.word	0x00000004


	//----- nvinfo : EIATTR_FRAME_SIZE
	.align		4
.L_40:
        /*00b4*/ 	.byte	0x04, 0x11
        /*00b6*/ 	.short	(.L_42 - .L_41)
	.align		4
.L_41:
        /*00b8*/ 	.word	index@(_ZN7cutlass13device_kernelIN5flash11enable_sm90INS1_16FlashAttnFwdSm90INS1_25CollectiveMainloopFwdSm90ILi2EN4cute5tupleIJNS5_1CILi1EEES8_S8_EEENS6_IJNS7_ILi128EEENS7_ILi160EEESA_EEELi128ENS_12float_e4m3_tEfNS_4arch4Sm90ELb0ELb0ELb0ELb1ELb1ELb0ELb0ELb1ELb1ELb1ELb1ELb0EEENS1_21CollectiveEpilogueFwdINS6_IJSA_SA_SB_EEES9_NS_10bfloat16_tESF_Li256ELb1ELb1ELb1ELb1EEENS1_36VarlenDynamicPersistentTileSchedulerILi128ELi160ELi256ELi128ELb1ELb1ELb1ELb0ELb1ELb1EEEEEEEEEvNT_6ParamsE)
        /*00bc*/ 	.word	0x00000000


	//----- nvinfo : EIATTR_REGCOUNT
	.align		4
.L_42:
        /*00c0*/ 	.byte	0x04, 0x2f
        /*00c2*/ 	.short	(.L_44 - .L_43)
	.align		4
.L_43:
        /*00c4*/ 	.word	index@(_ZN7cutlass13device_kernelIN5flash11enable_sm90INS1_16FlashAttnFwdSm90INS1_25CollectiveMainloopFwdSm90ILi2EN4cute5tupleIJNS5_1CILi1EEES8_S8_EEENS6_IJNS7_ILi128EEENS7_ILi160EEESA_EEELi128ENS_12float_e4m3_tEfNS_4arch4Sm90ELb0ELb0ELb0ELb0ELb1ELb0ELb0ELb1ELb1ELb1ELb1ELb0EEENS1_21CollectiveEpilogueFwdINS6_IJSA_SA_SB_EEES9_NS_10bfloat16_tESF_Li256ELb0ELb1ELb1ELb1EEENS1_19SingleTileSchedulerILb0ELb1ELb1ELi128EEEEEEEEEvNT_6ParamsE)
        /*00c8*/ 	.word	0x00000004


	//----- nvinfo : EIATTR_FRAME_SIZE
	.align		4
.L_44:
        /*00cc*/ 	.byte	0x04, 0x11
        /*00ce*/ 	.short	(.L_46 - .L_45)
	.align		4
.L_45:
        /*00d0*/ 	.word	index@(_ZN7cutlass13device_kernelIN5flash11enable_sm90INS1_16FlashAttnFwdSm90INS1_25CollectiveMainloopFwdSm90ILi2EN4cute5tupleIJNS5_1CILi1EEES8_S8_EEENS6_IJNS7_ILi128EEENS7_ILi160EEESA_EEELi128ENS_12float_e4m3_tEfNS_4arch4Sm90ELb0ELb0ELb0ELb0ELb1ELb0ELb0ELb1ELb1ELb1ELb1ELb0EEENS1_21CollectiveEpilogueFwdINS6_IJSA_SA_SB_EEES9_NS_10bfloat16_tESF_Li256ELb0ELb1ELb1ELb1EEENS1_19SingleTileSchedulerILb0ELb1ELb1ELi128EEEEEEEEEvNT_6ParamsE)
        /*00d4*/ 	.word	0x00000000


	//----- nvinfo : EIATTR_MIN_STACK_SIZE
	.align		4
.L_46:
        /*00d8*/ 	.byte	0x04, 0x12
        /*00da*/ 	.short	(.L_48 - .L_47)
	.align		4
.L_47:
        /*00dc*/ 	.word	index@(_ZN7cutlass13device_kernelIN5flash11enable_sm90INS1_16FlashAttnFwdSm90INS1_25CollectiveMainloopFwdSm90ILi2EN4cute5tupleIJNS5_1CILi1EEES8_S8_EEENS6_IJNS7_ILi128EEENS7_ILi160EEESA_EEELi128ENS_12float_e4m3_tEfNS_4arch4Sm90ELb0ELb0ELb0ELb0ELb1ELb0ELb0ELb1ELb1ELb1ELb1ELb0EEENS1_21CollectiveEpilogueFwdINS6_IJSA_SA_SB_EEES9_NS_10bfloat16_tESF_Li256ELb0ELb1ELb1ELb1EEENS1_19SingleTileSchedulerILb0ELb1ELb1ELi128EEEEEEEEEvNT_6ParamsE)
        /*00e0*/ 	.word	0x00000000


	//----- nvinfo : EIATTR_MIN_STACK_SIZE
	.align		4
.L_48:
        /*00e4*/ 	.byte	0x04, 0x12
        /*00e6*/ 	.short	(.L_50 - .L_49)
	.align		4
.L_49:
        /*00e8*/ 	.word	index@(_ZN7cutlass13device_kernelIN5flash11enable_sm90INS1_16FlashAttnFwdSm90INS1_25CollectiveMainloopFwdSm90ILi2EN4cute5tupleIJNS5_1CILi1EEES8_S8_EEENS6_IJNS7_ILi128EEENS7_ILi160EEESA_EEELi128ENS_12float_e4m3_tEfNS_4arch4Sm90ELb0ELb0ELb0ELb1ELb1ELb0ELb0ELb1ELb1ELb1ELb1ELb0EEENS1_21CollectiveEpilogueFwdINS6_IJSA_SA_SB_EEES9_NS_10bfloat16_tESF_Li256ELb1ELb1ELb1ELb1EEENS1_36VarlenDynamicPersistentTileSchedulerILi128ELi160ELi256ELi128ELb1ELb1ELb1ELb0ELb1ELb1EEEEEEEEEvNT_6ParamsE)
        /*00ec*/ 	.word	0x00000000


	//----- nvinfo : EIATTR_MIN_STACK_SIZE
	.align		4
.L_50:
        /*00f0*/ 	.byte	0x04, 0x12
        /*00f2*/ 	.short	(.L_52 - .L_51)
	.align		4
.L_51:
        /*00f4*/ 	.word	index@(_ZN7cutlass13device_kernelIN5flash11enable_sm90INS1_16FlashAttnFwdSm90INS1_25CollectiveMainloopFwdSm90ILi2EN4cute5tupleIJNS5_1CILi1EEES8_S8_EEENS6_IJNS7_ILi128EEENS7_ILi160EEESA_EEELi128ENS_12float_e4m3_tEfNS_4arch4Sm90ELb0ELb0ELb0ELb1ELb1ELb1ELb0ELb1ELb1ELb1ELb1ELb0EEENS1_21CollectiveEpilogueFwdINS6_IJSA_SA_SB_EEES9_NS_10bfloat16_tESF_Li256ELb1ELb1ELb1ELb1EEENS1_36VarlenDynamicPersistentTileSchedulerILi128ELi160ELi256ELi128ELb1ELb1ELb1ELb0ELb1ELb1EEEEEEEEEvNT_6ParamsE)
        /*00f8*/ 	.word	0x00000000


	//----- nvinfo : EIATTR_MIN_STACK_SIZE
	.align		4
.L_52:
        /*00fc*/ 	.byte	0x04, 0x12
        /*00fe*/ 	.short	(.L_54 - .L_53)
	.align		4
.L_53:
        /*0100*/ 	.word	index@(_ZN7cutlass13device_kernelIN5flash11enable_sm90INS1_16FlashAttnFwdSm90INS1_25CollectiveMainloopFwdSm90ILi2EN4cute5tupleIJNS5_1CILi1EEES8_S8_EEENS6_IJNS7_ILi128EEENS7_ILi160EEESA_EEELi128ENS_12float_e4m3_tEfNS_4arch4Sm90ELb0ELb1ELb0ELb0ELb1ELb0ELb0ELb1ELb1ELb1ELb1ELb0EEENS1_21CollectiveEpilogueFwdINS6_IJSA_SA_SB_EEES9_NS_10bfloat16_tESF_Li256ELb0ELb1ELb1ELb1EEENS1_19SingleTileSchedulerILb0ELb1ELb1ELi128EEEEEEEEEvNT_6ParamsE)
        /*0104*/ 	.word	0x00000000


	//----- nvinfo : EIATTR_MIN_STACK_SIZE
	.align		4
.L_54:
        /*0108*/ 	.byte	0x04, 0x12
        /*010a*/ 	.short	(.L_56 - .L_55)
	.align		4
.L_55:
        /*010c*/ 	.word	index@(_ZN7cutlass13device_kernelIN5flash11enable_sm90INS1_16FlashAttnFwdSm90INS1_25CollectiveMainloopFwdSm90ILi2EN4cute5tupleIJNS5_1CILi1EEES8_S8_EEENS6_IJNS7_ILi128EEENS7_ILi160EEESA_EEELi128ENS_12float_e4m3_tEfNS_4arch4Sm90ELb0ELb1ELb0ELb1ELb1ELb0ELb0ELb1ELb1ELb1ELb1ELb0EEENS1_21CollectiveEpilogueFwdINS6_IJSA_SA_SB_EEES9_NS_10bfloat16_tESF_Li256ELb1ELb1ELb1ELb1EEENS1_36VarlenDynamicPersistentTileSchedulerILi128ELi160ELi256ELi128ELb1ELb1ELb1ELb1ELb0ELb1EEEEEEEEEvNT_6ParamsE)
        /*0110*/ 	.word	0x00000000


	//----- nvinfo : EIATTR_MIN_STACK_SIZE
	.align		4
.L_56:
        /*0114*/ 	.byte	0x04, 0x12
        /*0116*/ 	.short	(.L_58 - .L_57)
	.align		4
.L_57:
        /*0118*/ 	.word	index@(_ZN7cutlass13device_kernelIN5flash11enable_sm90INS1_16FlashAttnFwdSm90INS1_25CollectiveMainloopFwdSm90ILi2EN4cute5tupleIJNS5_1CILi1EEES8_S8_EEENS6_IJNS7_ILi128EEENS7_ILi160EEESA_EEELi128ENS_12float_e4m3_tEfNS_4arch4Sm90ELb0ELb1ELb0ELb1ELb1ELb1ELb0ELb1ELb1ELb1ELb1ELb0EEENS1_21CollectiveEpilogueFwdINS6_IJSA_SA_SB_EEES9_NS_10bfloat16_tESF_Li256ELb1ELb1ELb1ELb1EEENS1_36VarlenDynamicPersistentTileSchedulerILi128ELi160ELi256ELi128ELb1ELb1ELb1ELb1ELb0ELb1EEEEEEEEEvNT_6ParamsE)
        /*011c*/ 	.word	0x00000000


	//----- nvinfo : EIATTR_MIN_STACK_SIZE
	.align		4
.L_58:
        /*0120*/ 	.byte	0x04, 0x12
        /*0122*/ 	.short	(.L_60 - .L_59)
	.align		4
.L_59:
        /*0124*/ 	.word	index@(_ZN7cutlass13device_kernelIN5flash11enable_sm90INS1_16FlashAttnFwdSm90INS1_25CollectiveMainloopFwdSm90ILi2EN4cute5tupleIJNS5_1CILi1EEES8_S8_EEENS6_IJNS7_ILi128EEENS7_ILi160EEESA_EEELi128ENS_12float_e4m3_tEfNS_4arch4Sm90ELb1ELb0ELb0ELb0ELb1ELb0ELb0ELb1ELb1ELb1ELb1ELb0EEENS1_21CollectiveEpilogueFwdINS6_IJSA_SA_SB_EEES9_NS_10bfloat16_tESF_Li256ELb0ELb1ELb1ELb1EEENS1_19SingleTileSchedulerILb0ELb1ELb1ELi128EEEEEEEEEvNT_6ParamsE)
        /*0128*/ 	.word	0x00000000


	//----- nvinfo : EIATTR_MIN_STACK_SIZE
	.align		4
.L_60:
        /*012c*/ 	.byte	0x04, 0x12
        /*012e*/ 	.short	(.L_62 - .L_61)
	.align		4
.L_61:
        /*0130*/ 	.word	index@(_ZN7cutlass13device_kernelIN5flash11enable_sm90INS1_16FlashAttnFwdSm90INS1_25CollectiveMainloopFwdSm90ILi2EN4cute5tupleIJNS5_1CILi1EEES8_S8_EEENS6_IJNS7_ILi128EEENS7_ILi160EEESA_EEELi128ENS_12float_e4m3_tEfNS_4arch4Sm90ELb1ELb0ELb0ELb1ELb1ELb0ELb0ELb1ELb1ELb1ELb1ELb0EEENS1_21CollectiveEpilogueFwdINS6_IJSA_SA_SB_EEES9_NS_10bfloat16_tESF_Li256ELb1ELb1ELb1ELb1EEENS1_36VarlenDynamicPersistentTileSchedulerILi128ELi160ELi256ELi128ELb1ELb1ELb1ELb1ELb1ELb1EEEEEEEEEvNT_6ParamsE)
        /*0134*/ 	.word	0x00000000


	//----- nvinfo : EIATTR_MIN_STACK_SIZE
	.align		4
.L_62:
        /*0138*/ 	.byte	0x04, 0x12
        /*013a*/ 	.short	(.L_64 - .L_63)
	.align		4
.L_63:
        /*013c*/ 	.word	index@(_ZN7cutlass13device_kernelIN5flash11enable_sm90INS1_16FlashAttnFwdSm90INS1_25CollectiveMainloopFwdSm90ILi2EN4cute5tupleIJNS5_1CILi1EEES8_S8_EEENS6_IJNS7_ILi128EEENS7_ILi160EEESA_EEELi128ENS_12float_e4m3_tEfNS_4arch4Sm90ELb1ELb0ELb0ELb1ELb1ELb1ELb0ELb1ELb1ELb1ELb1ELb0EEENS1_21CollectiveEpilogueFwdINS6_IJSA_SA_SB_EEES9_NS_10bfloat16_tESF_Li256ELb1ELb1ELb1ELb1EEENS1_36VarlenDynamicPersistentTileSchedulerILi128ELi160ELi256ELi128ELb1ELb1ELb1ELb1ELb1ELb1EEEEEEEEEvNT_6ParamsE)
        /*0140*/ 	.word	0x00000000
.L_64:


//--------------------- .nv.compat                --------------------------
	.section	.nv.compat,"",@"SHT_CUDA_COMPAT_INFO"
	.align	4
        /*0000*/ 	.byte	0x02, 0x09, 0x01, 0x00, 0x02, 0x02, 0x01, 0x00, 0x02, 0x05, 0x05, 0x00, 0x03, 0x07, 0x01, 0x01
        /*0010*/ 	.byte	0x02, 0x03, 0x00, 0x00, 0x02, 0x06, 0x01, 0x00, 0x04, 0x0b, 0x08, 0x00, 0x00, 0x00, 0x00, 0x00
        /*0020*/ 	.byte	0x00, 0x00, 0x00, 0x00


//--------------------- .nv.info._ZN7cutlass13device_kernelIN5flash11enable_sm90INS1_16FlashAttnFwdSm90INS1_25CollectiveMainloopFwdSm90ILi2EN4cute5tupleIJNS5_1CILi1EEES8_S8_EEENS6_IJNS7_ILi128EEENS7_ILi160EEESA_EEELi128ENS_12float_e4m3_tEfNS_4arch4Sm90ELb0ELb0ELb0ELb0ELb1ELb0ELb0ELb1ELb1ELb1ELb1ELb0EEENS1_21CollectiveEpilogueFwdINS6_IJSA_SA_SB_EEES9_NS_10bfloat16_tESF_Li256ELb0ELb1ELb1ELb1EEENS1_19SingleTileSchedulerILb0ELb1ELb1ELi128EEEEEEEEEvNT_6ParamsE --------------------------
	.section	.nv.info._ZN7cutlass13device_kernelIN5flash11enable_sm90INS1_16FlashAttnFwdSm90INS1_25CollectiveMainloopFwdSm90ILi2EN4cute5tupleIJNS5_1CILi1EEES8_S8_EEENS6_IJNS7_ILi128EEENS7_ILi160EEESA_EEELi128ENS_12float_e4m3_tEfNS_4arch4Sm90ELb0ELb0ELb0ELb0ELb1ELb0ELb0ELb1ELb1ELb1ELb1ELb0EEENS1_21CollectiveEpilogueFwdINS6_IJSA_SA_SB_EEES9_NS_10bfloat16_tESF_Li256ELb0ELb1ELb1ELb1EEENS1_19SingleTileSchedulerILb0ELb1ELb1ELi128EEEEEEEEEvNT_6ParamsE,"",@"SHT_CUDA_INFO"
	.sectionflags	@""
	.align	4


	//----- nvinfo : EIATTR_CUDA_API_VERSION
	.align		4
        /*0000*/ 	.byte	0x04, 0x37
        /*0002*/ 	.short	(.L_66 - .L_65)
.L_65:
        /*0004*/ 	.word	0x00000082


	//----- nvinfo : EIATTR_KPARAM_INFO
	.align		4
.L_66:
        /*0008*/ 	.byte	0x04, 0x17
        /*000a*/ 	.short	(.L_68 - .L_67)
.L_67:
        /*000c*/ 	.word	0x00000000
        /*0010*/ 	.short	0x0000
        /*0012*/ 	.short	0x0000
        /*0014*/ 	.byte	0x00, 0xf0, 0x01, 0x28


	//----- nvinfo : EIATTR_SPARSE_MMA_MASK
	.align		4
.L_68:
        /*0018*/ 	.byte	0x03, 0x50
        /*001a*/ 	.short	0x0000


	//----- nvinfo : EIATTR_MAXREG_COUNT
	.align		4
        /*001c*/ 	.byte	0x03, 0x1b
        /*001e*/ 	.short	0x00a8


	//----- nvinfo : EIATTR_MERCURY_ISA_VERSION
	.align		4
        /*0020*/ 	.byte	0x03, 0x5f
        /*0022*/ 	.short	0x0101


	//----- nvinfo : EIATTR_VRC_CTA_INIT_COUNT
	.align		4
        /*0024*/ 	.byte	0x02, 0x4a
	.zero		1
	.zero		1


	//----- nvinfo : EIATTR_EXIT_INSTR_OFFSETS
	.align		4
        /*0028*/ 	.byte	0x04, 0x1c
        /*002a*/ 	.short	(.L_70 - .L_69)


	//   ....[0]....
.L_69:
        /*002c*/ 	.word	0x00000010


	//----- nvinfo : EIATTR_MAX_THREADS
	.align		4
.L_70:
        /*0030*/ 	.byte	0x04, 0x05
        /*0032*/ 	.short	(.L_72 - .L_71)
.L_71:
        /*0034*/ 	.word	0x00000180
        /*0038*/ 	.word	0x00000001
        /*003c*/ 	.word	0x00000001


	//----- nvinfo : EIATTR_CBANK_PARAM_SIZE
	.align		4
.L_72:
        /*0040*/ 	.byte	0x03, 0x19
        /*0042*/ 	.short	0x0a00


	//----- nvinfo : EIATTR_PARAM_CBANK
	.align		4
        /*0044*/ 	.byte	0x04, 0x0a
        /*0046*/ 	.short	(.L_74 - .L_73)
	.align		4
.L_73:
        /*0048*/ 	.word	index@(.nv.constant0._ZN7cutlass13device_kernelIN5flash11enable_sm90INS1_16FlashAttnFwdSm90INS1_25CollectiveMainloopFwdSm90ILi2EN4cute5tupleIJNS5_1CILi1EEES8_S8_EEENS6_IJNS7_ILi128EEENS7_ILi160EEESA_EEELi128ENS_12float_e4m3_tEfNS_4arch4Sm90ELb0ELb0ELb0ELb0ELb1ELb0ELb0ELb1ELb1ELb1ELb1ELb0EEENS1_21CollectiveEpilogueFwdINS6_IJSA_SA_SB_EEES9_NS_10bfloat16_tESF_Li256ELb0ELb1ELb1ELb1EEENS1_19SingleTileSchedulerILb0ELb1ELb1ELi128EEEEEEEEEvNT_6ParamsE)
        /*004c*/ 	.short	0x0380
        /*004e*/ 	.short	0x0a00


	//----- nvinfo : EIATTR_SW_WAR
	.align		4
.L_74:
        /*0050*/ 	.byte	0x04, 0x36
        /*0052*/ 	.short	(.L_76 - .L_75)
.L_75:
        /*0054*/ 	.word	0x00000008
.L_76:


//--------------------- .nv.info._ZN7cutlass13device_kernelIN5flash11enable_sm90INS1_16FlashAttnFwdSm90INS1_25CollectiveMainloopFwdSm90ILi2EN4cute5tupleIJNS5_1CILi1EEES8_S8_EEENS6_IJNS7_ILi128EEENS7_ILi160EEESA_EEELi128ENS_12float_e4m3_tEfNS_4arch4Sm90ELb0ELb0ELb0ELb1ELb1ELb0ELb0ELb1ELb1ELb1ELb1ELb0EEENS1_21CollectiveEpilogueFwdINS6_IJSA_SA_SB_EEES9_NS_10bfloat16_tESF_Li256ELb1ELb1ELb1ELb1EEENS1_36VarlenDynamicPersistentTileSchedulerILi128ELi160ELi256ELi128ELb1ELb1ELb1ELb0ELb1ELb1EEEEEEEEEvNT_6ParamsE --------------------------
	.section	.nv.info._ZN7cutlass13device_kernelIN5flash11enable_sm90INS1_16FlashAttnFwdSm90INS1_25CollectiveMainloopFwdSm90ILi2EN4cute5tupleIJNS5_1CILi1EEES8_S8_EEENS6_IJNS7_ILi128EEENS7_ILi160EEESA_EEELi128ENS_12float_e4m3_tEfNS_4arch4Sm90ELb0ELb0ELb0ELb1ELb1ELb0ELb0ELb1ELb1ELb1ELb1ELb0EEENS1_21CollectiveEpilogueFwdINS6_IJSA_SA_SB_EEES9_NS_10bfloat16_tESF_Li256ELb1ELb1ELb1ELb1EEENS1_36VarlenDynamicPersistentTileSchedulerILi128ELi160ELi256ELi128ELb1ELb1ELb1ELb0ELb1ELb1EEEEEEEEEvNT_6ParamsE,"",@"SHT_CUDA_INFO"
	.sectionflags	@""
	.align	4


	//----- nvinfo : EIATTR_CUDA_API_VERSION
	.align		4
        /*0000*/ 	.byte	0x04, 0x37
        /*0002*/ 	.short	(.L_78 - .L_77)
.L_77:
        /*0004*/ 	.word	0x00000082


	//----- nvinfo : EIATTR_KPARAM_INFO
	.align		4
.L_78:
        /*0008*/ 	.byte	0x04, 0x17
        /*000a*/ 	.short	(.L_80 - .L_79)
.L_79:
        /*000c*/ 	.word	0x00000000
        /*0010*/ 	.short	0x0000
        /*0012*/ 	.short	0x0000
        /*0014*/ 	.byte	0x00, 0xf0, 0x01, 0x2a


	//----- nvinfo : EIATTR_SPARSE_MMA_MASK
	.align		4
.L_80:
        /*0018*/ 	.byte	0x03, 0x50
        /*001a*/ 	.short	0x0000


	//----- nvinfo : EIATTR_MAXREG_COUNT
	.align		4
        /*001c*/ 	.byte	0x03, 0x1b
        /*001e*/ 	.short	0x00a8


	//----- nvinfo : EIATTR_MERCURY_ISA_VERSION
	.align		4
        /*0020*/ 	.byte	0x03, 0x5f
        /*0022*/ 	.short	0x0101


	//----- nvinfo : EIATTR_VRC_CTA_INIT_COUNT
	.align		4
        /*0024*/ 	.byte	0x02, 0x4a
	.zero		1
	.zero		1


	//----- nvinfo : EIATTR_EXIT_INSTR_OFFSETS
	.align		4
        /*0028*/ 	.byte	0x04, 0x1c
        /*002a*/ 	.short	(.L_82 - .L_81)


	//   ....[0]....
.L_81:
        /*002c*/ 	.word	0x00000010


	//----- nvinfo : EIATTR_MAX_THREADS
	.align		4
.L_82:
        /*0030*/ 	.byte	0x04, 0x05
        /*0032*/ 	.short	(.L_84 - .L_83)
.L_83:
        /*0034*/ 	.word	0x00000180
        /*0038*/ 	.word	0x00000001
        /*003c*/ 	.word	0x00000001


	//----- nvinfo : EIATTR_CBANK_PARAM_SIZE
	.align		4
.L_84:
        /*0040*/ 	.byte	0x03, 0x19
        /*0042*/ 	.short	0x0a80


	//----- nvinfo : EIATTR_PARAM_CBANK
	.align		4
        /*0044*/ 	.byte	0x04, 0x0a
        /*0046*/ 	.short	(.L_86 - .L_85)
	.align		4
.L_85:
        /*0048*/ 	.word	index@(.nv.constant0._ZN7cutlass13device_kernelIN5flash11enable_sm90INS1_16FlashAttnFwdSm90INS1_25CollectiveMainloopFwdSm90ILi2EN4cute5tupleIJNS5_1CILi1EEES8_S8_EEENS6_IJNS7_ILi128EEENS7_ILi160EEESA_EEELi128ENS_12float_e4m3_tEfNS_4arch4Sm90ELb0ELb0ELb0ELb1ELb1ELb0ELb0ELb1ELb1ELb1ELb1ELb0EEENS1_21CollectiveEpilogueFwdINS6_IJSA_SA_SB_EEES9_NS_10bfloat16_tESF_Li256ELb1ELb1ELb1ELb1EEENS1_36VarlenDynamicPersistentTileSchedulerILi128ELi160ELi256ELi128ELb1ELb1ELb1ELb0ELb1ELb1EEEEEEEEEvNT_6ParamsE)
        /*004c*/ 	.short	0x0380
        /*004e*/ 	.short	0x0a80


	//----- nvinfo : EIATTR_SW_WAR
	.align		4
.L_86:
        /*0050*/ 	.byte	0x04, 0x36
        /*0052*/ 	.short	(.L_88 - .L_87)
.L_87:
        /*0054*/ 	.word	0x00000008
.L_88:


//--------------------- .nv.info._ZN7cutlass13device_kernelIN5flash11enable_sm90INS1_16FlashAttnFwdSm90INS1_25CollectiveMainloopFwdSm90ILi2EN4cute5tupleIJNS5_1CILi1EEES8_S8_EEENS6_IJNS7_ILi128EEENS7_ILi160EEESA_EEELi128ENS_12float_e4m3_tEfNS_4arch4Sm90ELb0ELb0ELb0ELb1ELb1ELb1ELb0ELb1ELb1ELb1ELb1ELb0EEENS1_21CollectiveEpilogueFwdINS6_IJSA_SA_SB_EEES9_NS_10bfloat16_tESF_Li256ELb1ELb1ELb1ELb1EEENS1_36VarlenDynamicPersistentTileSchedulerILi128ELi160ELi256ELi128ELb1ELb1ELb1ELb0ELb1ELb1EEEEEEEEEvNT_6ParamsE --------------------------
	.section	.nv.info._ZN7cutlass13device_kernelIN5flash11enable_sm90INS1_16FlashAttnFwdSm90INS1_25CollectiveMainloopFwdSm90ILi2EN4cute5tupleIJNS5_1CILi1EEES8_S8_EEENS6_IJNS7_ILi128EEENS7_ILi160EEESA_EEELi128ENS_12float_e4m3_tEfNS_4arch4Sm90ELb0ELb0ELb0ELb1ELb1ELb1ELb0ELb1ELb1ELb1ELb1ELb0EEENS1_21CollectiveEpilogueFwdINS6_IJSA_SA_SB_EEES9_NS_10bfloat16_tESF_Li256ELb1ELb1ELb1ELb1EEENS1_36VarlenDynamicPersistentTileSchedulerILi128ELi160ELi256ELi128ELb1ELb1ELb1ELb0ELb1ELb1EEEEEEEEEvNT_6ParamsE,"",@"SHT_CUDA_INFO"
	.sectionflags	@""
	.align	4


	//----- nvinfo : EIATTR_CUDA_API_VERSION
	.align		4
        /*0000*/ 	.byte	0x04, 0x37
        /*0002*/ 	.short	(.L_90 - .L_89)
.L_89:
        /*0004*/ 	.word	0x00000082


	//----- nvinfo : EIATTR_KPARAM_INFO
	.align		4
.L_90:
        /*0008*/ 	.byte	0x04, 0x17
        /*000a*/ 	.short	(.L_92 - .L_91)
.L_91:
        /*000c*/ 	.word	0x00000000
        /*0010*/ 	.short	0x0000
        /*0012*/ 	.short	0x0000
        /*0014*/ 	.byte	0x00, 0xf0, 0x01, 0x2a


	//----- nvinfo : EIATTR_SPARSE_MMA_MASK
	.align		4
.L_92:
        /*0018*/ 	.byte	0x03, 0x50
        /*001a*/ 	.short	0x0000


	//----- nvinfo : EIATTR_MAXREG_COUNT
	.align		4
        /*001c*/ 	.byte	0x03, 0x1b
        /*001e*/ 	.short	0x00a8


	//----- nvinfo : EIATTR_MERCURY_ISA_VERSION
	.align		4
        /*0020*/ 	.byte	0x03, 0x5f
        /*0022*/ 	.short	0x0101


	//----- nvinfo : EIATTR_VRC_CTA_INIT_COUNT
	.align		4
        /*0024*/ 	.byte	0x02, 0x4a
	.zero		1
	.zero		1


	//----- nvinfo : EIATTR_EXIT_INSTR_OFFSETS
	.align		4
        /*0028*/ 	.byte	0x04, 0x1c
        /*002a*/ 	.short	(.L_94 - .L_93)


	//   ....[0]....
.L_93:
        /*002c*/ 	.word	0x00000010


	//----- nvinfo : EIATTR_MAX_THREADS
	.align		4
.L_94:
        /*0030*/ 	.byte	0x04, 0x05
        /*0032*/ 	.short	(.L_96 - .L_95)
.L_95:
        /*0034*/ 	.word	0x00000180
        /*0038*/ 	.word	0x00000001
        /*003c*/ 	.word	0x00000001


	//----- nvinfo : EIATTR_CBANK_PARAM_SIZE
	.align		4
.L_96:
        /*0040*/ 	.byte	0x03, 0x19
        /*0042*/ 	.short	0x0a80


	//----- nvinfo : EIATTR_PARAM_CBANK
	.align		4
        /*0044*/ 	.byte	0x04, 0x0a
        /*0046*/ 	.short	(.L_98 - .L_97)
	.align		4
.L_97:
        /*0048*/ 	.word	index@(.nv.constant0._ZN7cutlass13device_kernelIN5flash11enable_sm90INS1_16FlashAttnFwdSm90INS1_25CollectiveMainloopFwdSm90ILi2EN4cute5tupleIJNS5_1CILi1EEES8_S8_EEENS6_IJNS7_ILi128EEENS7_ILi160EEESA_EEELi128ENS_12float_e4m3_tEfNS_4arch4Sm90ELb0ELb0ELb0ELb1ELb1ELb1ELb0ELb1ELb1ELb1ELb1ELb0EEENS1_21CollectiveEpilogueFwdINS6_IJSA_SA_SB_EEES9_NS_10bfloat16_tESF_Li256ELb1ELb1ELb1ELb1EEENS1_36VarlenDynamicPersistentTileSchedulerILi128ELi160ELi256ELi128ELb1ELb1ELb1ELb0ELb1ELb1EEEEEEEEEvNT_6ParamsE)
        /*004c*/ 	.short	0x0380
        /*004e*/ 	.short	0x0a80


	//----- nvinfo : EIATTR_SW_WAR
	.align		4
.L_98:
        /*0050*/ 	.byte	0x04, 0x36
        /*0052*/ 	.short	(.L_100 - .L_99)
.L_99:
        /*0054*/ 	.word	0x00000008
.L_100:


//--------------------- .nv.info._ZN7cutlass13device_kernelIN5flash11enable_sm90INS1_16FlashAttnFwdSm90INS1_25CollectiveMainloopFwdSm90ILi2EN4cute5tupleIJNS5_1CILi1EEES8_S8_EEENS6_IJNS7_ILi128EEENS7_ILi160EEESA_EEELi128ENS_12float_e4m3_tEfNS_4arch4Sm90ELb0ELb1ELb0ELb0ELb1ELb0ELb0ELb1ELb1ELb1ELb1ELb0EEENS1_21CollectiveEpilogueFwdINS6_IJSA_SA_SB_EEES9_NS_10bfloat16_tESF_Li256ELb0ELb1ELb1ELb1EEENS1_19SingleTileSchedulerILb0ELb1ELb1ELi128EEEEEEEEEvNT_6ParamsE --------------------------
	.section	.nv.info._ZN7cutlass13device_kernelIN5flash11enable_sm90INS1_16FlashAttnFwdSm90INS1_25CollectiveMainloopFwdSm90ILi2EN4cute5tupleIJNS5_1CILi1EEES8_S8_EEENS6_IJNS7_ILi128EEENS7_ILi160EEESA_EEELi128ENS_12float_e4m3_tEfNS_4arch4Sm90ELb0ELb1ELb0ELb0ELb1ELb0ELb0ELb1ELb1ELb1ELb1ELb0EEENS1_21CollectiveEpilogueFwdINS6_IJSA_SA_SB_EEES9_NS_10bfloat16_tESF_Li256ELb0ELb1ELb1ELb1EEENS1_19SingleTileSchedulerILb0ELb1ELb1ELi128EEEEEEEEEvNT_6ParamsE,"",@"SHT_CUDA_INFO"
	.sectionflags	@""
	.align	4


	//----- nvinfo : EIATTR_CUDA_API_VERSION
	.align		4
        /*0000*/ 	.byte	0x04, 0x37
        /*0002*/ 	.short	(.L_102 - .L_101)
.L_101:
        /*0004*/ 	.word	0x00000082


	//----- nvinfo : EIATTR_KPARAM_INFO
	.align		4
.L_102:
        /*0008*/ 	.byte	0x04, 0x17
        /*000a*/ 	.short	(.L_104 - .L_103)
.L_103:
        /*000c*/ 	.word	0x00000000
        /*0010*/ 	.short	0x0000
        /*0012*/ 	.short	0x0000
        /*0014*/ 	.byte	0x00, 0xf0, 0x01, 0x28


	//----- nvinfo : EIATTR_SPARSE_MMA_MASK
	.align		4
.L_104:
        /*0018*/ 	.byte	0x03, 0x50
        /*001a*/ 	.short	0x0000


	//----- nvinfo : EIATTR_MAXREG_COUNT
	.align		4
        /*001c*/ 	.byte	0x03, 0x1b
        /*001e*/ 	.short	0x00a8


	//----- nvinfo : EIATTR_MERCURY_ISA_VERSION
	.align		4
        /*0020*/ 	.byte	0x03, 0x5f
        /*0022*/ 	.short	0x0101


	//----- nvinfo : EIATTR_VRC_CTA_INIT_COUNT
	.align		4
        /*0024*/ 	.byte	0x02, 0x4a
	.zero		1
	.zero		1


	//----- nvinfo : EIATTR_EXIT_INSTR_OFFSETS
	.align		4
        /*0028*/ 	.byte	0x04, 0x1c
        /*002a*/ 	.short	(.L_106 - .L_105)


	//   ....[0]....
.L_105:
        /*002c*/ 	.word	0x00000010


	//----- nvinfo : EIATTR_MAX_THREADS
	.align		4
.L_106:
        /*0030*/ 	.byte	0x04, 0x05
        /*0032*/ 	.short	(.L_108 - .L_107)
.L_107:
        /*0034*/ 	.word	0x00000180
        /*0038*/ 	.word	0x00000001
        /*003c*/ 	.word	0x00000001


	//----- nvinfo : EIATTR_CBANK_PARAM_SIZE
	.align		4
.L_108:
        /*0040*/ 	.byte	0x03, 0x19
        /*0042*/ 	.short	0x0a00


	//----- nvinfo : EIATTR_PARAM_CBANK
	.align		4
        /*0044*/ 	.byte	0x04, 0x0a
        /*0046*/ 	.short	(.L_110 - .L_109)
	.align		4
.L_109:
        /*0048*/ 	.word	index@(.nv.constant0._ZN7cutlass13device_kernelIN5flash11enable_sm90INS1_16FlashAttnFwdSm90INS1_25CollectiveMainloopFwdSm90ILi2EN4cute5tupleIJNS5_1CILi1EEES8_S8_EEENS6_IJNS7_ILi128EEENS7_ILi160EEESA_EEELi128ENS_12float_e4m3_tEfNS_4arch4Sm90ELb0ELb1ELb0ELb0ELb1ELb0ELb0ELb1ELb1ELb1ELb1ELb0EEENS1_21CollectiveEpilogueFwdINS6_IJSA_SA_SB_EEES9_NS_10bfloat16_tESF_Li256ELb0ELb1ELb1ELb1EEENS1_19SingleTileSchedulerILb0ELb1ELb1ELi128EEEEEEEEEvNT_6ParamsE)
        /*004c*/ 	.short	0x0380
        /*004e*/ 	.short	0x0a00


	//----- nvinfo : EIATTR_SW_WAR
	.align		4
.L_110:
        /*0050*/ 	.byte	0x04, 0x36
        /*0052*/ 	.short	(.L_112 - .L_111)
.L_111:
        /*0054*/ 	.word	0x00000008
.L_112:


//--------------------- .nv.info._ZN7cutlass13device_kernelIN5flash11enable_sm90INS1_16FlashAttnFwdSm90INS1_25CollectiveMainloopFwdSm90ILi2EN4cute5tupleIJNS5_1CILi1EEES8_S8_EEENS6_IJNS7_ILi128EEENS7_ILi160EEESA_EEELi128ENS_12float_e4m3_tEfNS_4arch4Sm90ELb0ELb1ELb0ELb1ELb1ELb0ELb0ELb1ELb1ELb1ELb1ELb0EEENS1_21CollectiveEpilogueFwdINS6_IJSA_SA_SB_EEES9_NS_10bfloat16_tESF_Li256ELb1ELb1ELb1ELb1EEENS1_36VarlenDynamicPersistentTileSchedulerILi128ELi160ELi256ELi128ELb1ELb1ELb1ELb1ELb0ELb1EEEEEEEEEvNT_6ParamsE --------------------------
	.section	.nv.info._ZN7cutlass13device_kernelIN5flash11enable_sm90INS1_16FlashAttnFwdSm90INS1_25CollectiveMainloopFwdSm90ILi2EN4cute5tupleIJNS5_1CILi1EEES8_S8_EEENS6_IJNS7_ILi128EEENS7_ILi160EEESA_EEELi128ENS_12float_e4m3_tEfNS_4arch4Sm90ELb0ELb1ELb0ELb1ELb1ELb0ELb0ELb1ELb1ELb1ELb1ELb0EEENS1_21CollectiveEpilogueFwdINS6_IJSA_SA_SB_EEES9_NS_10bfloat16_tESF_Li256ELb1ELb1ELb1ELb1EEENS1_36VarlenDynamicPersistentTileSchedulerILi128ELi160ELi256ELi128ELb1ELb1ELb1ELb1ELb0ELb1EEEEEEEEEvNT_6ParamsE,"",@"SHT_CUDA_INFO"
	.sectionflags	@""
	.align	4


	//----- nvinfo : EIATTR_CUDA_API_VERSION
	.align		4
        /*0000*/ 	.byte	0x04, 0x37
        /*0002*/ 	.short	(.L_114 - .L_113)
.L_113:
        /*0004*/ 	.word	0x00000082


	//----- nvinfo : EIATTR_KPARAM_INFO
	.align		4
.L_114:
        /*0008*/ 	.byte	0x04, 0x17
        /*000a*/ 	.short	(.L_116 - .L_115)
.L_115:
        /*000c*/ 	.word	0x00000000
        /*0010*/ 	.short	0x0000
        /*0012*/ 	.short	0x0000
        /*0014*/ 	.byte	0x00, 0xf0, 0x01, 0x2a


	//----- nvinfo : EIATTR_SPARSE_MMA_MASK
	.align		4
.L_116:
        /*0018*/ 	.byte	0x03, 0x50
        /*001a*/ 	.short	0x0000


	//----- nvinfo : EIATTR_MAXREG_COUNT
	.align		4
        /*001c*/ 	.byte	0x03, 0x1b
        /*001e*/ 	.short	0x00a8


	//----- nvinfo : EIATTR_MERCURY_ISA_VERSION
	.align		4
        /*0020*/ 	.byte	0x03, 0x5f
        /*0022*/ 	.short	0x0101


	//----- nvinfo : EIATTR_VRC_CTA_INIT_COUNT
	.align		4
        /*0024*/ 	.byte	0x02, 0x4a
	.zero		1
	.zero		1


	//----- nvinfo : EIATTR_EXIT_INSTR_OFFSETS
	.align		4
        /*0028*/ 	.byte	0x04, 0x1c
        /*002a*/ 	.short	(.L_118 - .L_117)


	//   ....[0]....
.L_117:
        /*002c*/ 	.word	0x00000010


	//----- nvinfo : EIATTR_MAX_THREADS
	.align		4
.L_118:
        /*0030*/ 	.byte	0x04, 0x05
        /*0032*/ 	.short	(.L_120 - .L_119)
.L_119:
        /*0034*/ 	.word	0x00000180
        /*0038*/ 	.word	0x00000001
        /*003c*/ 	.word	0x00000001


	//----- nvinfo : EIATTR_CBANK_PARAM_SIZE
	.align		4
.L_120:
        /*0040*/ 	.byte	0x03, 0x19
        /*0042*/ 	.short	0x0a80


	//----- nvinfo : EIATTR_PARAM_CBANK
	.align		4
        /*0044*/ 	.byte	0x04, 0x0a
        /*0046*/ 	.short	(.L_122 - .L_121)
	.align		4
.L_121:
        /*0048*/ 	.word	index@(.nv.constant0._ZN7cutlass13device_kernelIN5flash11enable_sm90INS1_16FlashAttnFwdSm90INS1_25CollectiveMainloopFwdSm90ILi2EN4cute5tupleIJNS5_1CILi1EEES8_S8_EEENS6_IJNS7_ILi128EEENS7_ILi160EEESA_EEELi128ENS_12float_e4m3_tEfNS_4arch4Sm90ELb0ELb1ELb0ELb1ELb1ELb0ELb0ELb1ELb1ELb1ELb1ELb0EEENS1_21CollectiveEpilogueFwdINS6_IJSA_SA_SB_EEES9_NS_10bfloat16_tESF_Li256ELb1ELb1ELb1ELb1EEENS1_36VarlenDynamicPersistentTileSchedulerILi128ELi160ELi256ELi128ELb1ELb1ELb1ELb1ELb0ELb1EEEEEEEEEvNT_6ParamsE)
        /*004c*/ 	.short	0x0380
        /*004e*/ 	.short	0x0a80


	//----- nvinfo : EIATTR_SW_WAR
	.align		4
.L_122:
        /*0050*/ 	.byte	0x04, 0x36
        /*0052*/ 	.short	(.L_124 - .L_123)
.L_123:
        /*0054*/ 	.word	0x00000008
.L_124:


//--------------------- .nv.info._ZN7cutlass13device_kernelIN5flash11enable_sm90INS1_16FlashAttnFwdSm90INS1_25CollectiveMainloopFwdSm90ILi2EN4cute5tupleIJNS5_1CILi1EEES8_S8_EEENS6_IJNS7_ILi128EEENS7_ILi160EEESA_EEELi128ENS_12float_e4m3_tEfNS_4arch4Sm90ELb0ELb1ELb0ELb1ELb1ELb1ELb0ELb1ELb1ELb1ELb1ELb0EEENS1_21CollectiveEpilogueFwdINS6_IJSA_SA_SB_EEES9_NS_10bfloat16_tESF_Li256ELb1ELb1ELb1ELb1EEENS1_36VarlenDynamicPersistentTileSchedulerILi128ELi160ELi256ELi128ELb1ELb1ELb1ELb1ELb0ELb1EEEEEEEEEvNT_6ParamsE --------------------------
	.section	.nv.info._ZN7cutlass13device_kernelIN5flash11enable_sm90INS1_16FlashAttnFwdSm90INS1_25CollectiveMainloopFwdSm90ILi2EN4cute5tupleIJNS5_1CILi1EEES8_S8_EEENS6_IJNS7_ILi128EEENS7_ILi160EEESA_EEELi128ENS_12float_e4m3_tEfNS_4arch4Sm90ELb0ELb1ELb0ELb1ELb1ELb1ELb0ELb1ELb1ELb1ELb1ELb0EEENS1_21CollectiveEpilogueFwdINS6_IJSA_SA_SB_EEES9_NS_10bfloat16_tESF_Li256ELb1ELb1ELb1ELb1EEENS1_36VarlenDynamicPersistentTileSchedulerILi128ELi160ELi256ELi128ELb1ELb1ELb1ELb1ELb0ELb1EEEEEEEEEvNT_6ParamsE,"",@"SHT_CUDA_INFO"
	.sectionflags	@""
	.align	4


	//----- nvinfo : EIATTR_CUDA_API_VERSION
	.align		4
        /*0000*/ 	.byte	0x04, 0x37
        /*0002*/ 	.short	(.L_126 - .L_125)
.L_125:
        /*0004*/ 	.word	0x00000082


	//----- nvinfo : EIATTR_KPARAM_INFO
	.align		4
.L_126:
        /*0008*/ 	.byte	0x04, 0x17
        /*000a*/ 	.short	(.L_128 - .L_127)
.L_127:
        /*000c*/ 	.word	0x00000000
        /*0010*/ 	.short	0x0000
        /*0012*/ 	.short	0x0000
        /*0014*/ 	.byte	0x00, 0xf0, 0x01, 0x2a


	//----- nvinfo : EIATTR_SPARSE_MMA_MASK
	.align		4
.L_128:
        /*0018*/ 	.byte	0x03, 0x50
        /*001a*/ 	.short	0x0000


	//----- nvinfo : EIATTR_MAXREG_COUNT
	.align		4
        /*001c*/ 	.byte	0x03, 0x1b
        /*001e*/ 	.short	0x00a8


	//----- nvinfo : EIATTR_MERCURY_ISA_VERSION
	.align		4
        /*0020*/ 	.byte	0x03, 0x5f
        /*0022*/ 	.short	0x0101


	//----- nvinfo : EIATTR_VRC_CTA_INIT_COUNT
	.align		4
        /*0024*/ 	.byte	0x02, 0x4a
	.zero		1
	.zero		1


	//----- nvinfo : EIATTR_EXIT_INSTR_OFFSETS
	.align		4
        /*0028*/ 	.byte	0x04, 0x1c
        /*002a*/ 	.short	(.L_130 - .L_129)


	//   ....[0]....
.L_129:
        /*002c*/ 	.word	0x00000010


	//----- nvinfo : EIATTR_MAX_THREADS
	.align		4
.L_130:
        /*0030*/ 	.byte	0x04, 0x05
        /*0032*/ 	.short	(.L_132 - .L_131)
.L_131:
        /*0034*/ 	.word	0x00000180
        /*0038*/ 	.word	0x00000001
        /*003c*/ 	.word	0x00000001


	//----- nvinfo : EIATTR_CBANK_PARAM_SIZE
	.align		4
.L_132:
        /*0040*/ 	.byte	0x03, 0x19
        /*0042*/ 	.short	0x0a80


	//----- nvinfo : EIATTR_PARAM_CBANK
	.align		4
        /*0044*/ 	.byte	0x04, 0x0a
        /*0046*/ 	.short	(.L_134 - .L_133)
	.align		4
.L_133:
        /*0048*/ 	.word	index@(.nv.constant0._ZN7cutlass13device_kernelIN5flash11enable_sm90INS1_16FlashAttnFwdSm90INS1_25CollectiveMainloopFwdSm90ILi2EN4cute5tupleIJNS5_1CILi1EEES8_S8_EEENS6_IJNS7_ILi128EEENS7_ILi160EEESA_EEELi128ENS_12float_e4m3_tEfNS_4arch4Sm90ELb0ELb1ELb0ELb1ELb1ELb1ELb0ELb1ELb1ELb1ELb1ELb0EEENS1_21CollectiveEpilogueFwdINS6_IJSA_SA_SB_EEES9_NS_10bfloat16_tESF_Li256ELb1ELb1ELb1ELb1EEENS1_36VarlenDynamicPersistentTileSchedulerILi128ELi160ELi256ELi128ELb1ELb1ELb1ELb1ELb0ELb1EEEEEEEEEvNT_6ParamsE)
        /*004c*/ 	.short	0x0380
        /*004e*/ 	.short	0x0a80


	//----- nvinfo : EIATTR_SW_WAR
	.align		4
.L_134:
        /*0050*/ 	.byte	0x04, 0x36
        /*0052*/ 	.short	(.L_136 - .L_135)
.L_135:
        /*0054*/ 	.word	0x00000008
.L_136:


//--------------------- .nv.info._ZN7cutlass13device_kernelIN5flash11enable_sm90INS1_16FlashAttnFwdSm90INS1_25CollectiveMainloopFwdSm90ILi2EN4cute5tupleIJNS5_1CILi1EEES8_S8_EEENS6_IJNS7_ILi128EEENS7_ILi160EEESA_EEELi128ENS_12float_e4m3_tEfNS_4arch4Sm90ELb1ELb0ELb0ELb0ELb1ELb0ELb0ELb1ELb1ELb1ELb1ELb0EEENS1_21CollectiveEpilogueFwdINS6_IJSA_SA_SB_EEES9_NS_10bfloat16_tESF_Li256ELb0ELb1ELb1ELb1EEENS1_19SingleTileSchedulerILb0ELb1ELb1ELi128EEEEEEEEEvNT_6ParamsE --------------------------
	.section	.nv.info._ZN7cutlass13device_kernelIN5flash11enable_sm90INS1_16FlashAttnFwdSm90INS1_25CollectiveMainloopFwdSm90ILi2EN4cute5tupleIJNS5_1CILi1EEES8_S8_EEENS6_IJNS7_ILi128EEENS7_ILi160EEESA_EEELi128ENS_12float_e4m3_tEfNS_4arch4Sm90ELb1ELb0ELb0ELb0ELb1ELb0ELb0ELb1ELb1ELb1ELb1ELb0EEENS1_21CollectiveEpilogueFwdINS6_IJSA_SA_SB_EEES9_NS_10bfloat16_tESF_Li256ELb0ELb1ELb1ELb1EEENS1_19SingleTileSchedulerILb0ELb1ELb1ELi128EEEEEEEEEvNT_6ParamsE,"",@"SHT_CUDA_INFO"
	.sectionflags	@""
	.align	4


	//----- nvinfo : EIATTR_CUDA_API_VERSION
	.align		4
        /*0000*/ 	.byte	0x04, 0x37
        /*0002*/ 	.short	(.L_138 - .L_137)
.L_137:
        /*0004*/ 	.word	0x00000082


	//----- nvinfo : EIATTR_KPARAM_INFO
	.align		4
.L_138:
        /*0008*/ 	.byte	0x04, 0x17
        /*000a*/ 	.short	(.L_140 - .L_139)
.L_139:
        /*000c*/ 	.word	0x00000000
        /*0010*/ 	.short	0x0000
        /*0012*/ 	.short	0x0000
        /*0014*/ 	.byte	0x00, 0xf0, 0x01, 0x28


	//----- nvinfo : EIATTR_SPARSE_MMA_MASK
	.align		4
.L_140:
        /*0018*/ 	.byte	0x03, 0x50
        /*001a*/ 	.short	0x0000


	//----- nvinfo : EIATTR_MAXREG_COUNT
	.align		4
        /*001c*/ 	.byte	0x03, 0x1b
        /*001e*/ 	.short	0x00a8


	//----- nvinfo : EIATTR_MERCURY_ISA_VERSION
	.align		4
        /*0020*/ 	.byte	0x03, 0x5f
        /*0022*/ 	.short	0x0101


	//----- nvinfo : EIATTR_VRC_CTA_INIT_COUNT
	.align		4
        /*0024*/ 	.byte	0x02, 0x4a
	.zero		1
	.zero		1


	//----- nvinfo : EIATTR_EXIT_INSTR_OFFSETS
	.align		4
        /*0028*/ 	.byte	0x04, 0x1c
        /*002a*/ 	.short	(.L_142 - .L_141)


	//   ....[0]....
.L_141:
        /*002c*/ 	.word	0x00000010


	//----- nvinfo : EIATTR_MAX_THREADS
	.align		4
.L_142:
        /*0030*/ 	.byte	0x04, 0x05
        /*0032*/ 	.short	(.L_144 - .L_143)
.L_143:
        /*0034*/ 	.word	0x00000180
        /*0038*/ 	.word	0x00000001
        /*003c*/ 	.word	0x00000001


	//----- nvinfo : EIATTR_CBANK_PARAM_SIZE
	.align		4
.L_144:
        /*0040*/ 	.byte	0x03, 0x19
        /*0042*/ 	.short	0x0a00


	//----- nvinfo : EIATTR_PARAM_CBANK
	.align		4
        /*0044*/ 	.byte	0x04, 0x0a
        /*0046*/ 	.short	(.L_146 - .L_145)
	.align		4
.L_145:
        /*0048*/ 	.word	index@(.nv.constant0._ZN7cutlass13device_kernelIN5flash11enable_sm90INS1_16FlashAttnFwdSm90INS1_25CollectiveMainloopFwdSm90ILi2EN4cute5tupleIJNS5_1CILi1EEES8_S8_EEENS6_IJNS7_ILi128EEENS7_ILi160EEESA_EEELi128ENS_12float_e4m3_tEfNS_4arch4Sm90ELb1ELb0ELb0ELb0ELb1ELb0ELb0ELb1ELb1ELb1ELb1ELb0EEENS1_21CollectiveEpilogueFwdINS6_IJSA_SA_SB_EEES9_NS_10bfloat16_tESF_Li256ELb0ELb1ELb1ELb1EEENS1_19SingleTileSchedulerILb0ELb1ELb1ELi128EEEEEEEEEvNT_6ParamsE)
        /*004c*/ 	.short	0x0380
        /*004e*/ 	.short	0x0a00


	//----- nvinfo : EIATTR_SW_WAR
	.align		4
.L_146:
        /*0050*/ 	.byte	0x04, 0x36
        /*0052*/ 	.short	(.L_148 - .L_147)
.L_147:
        /*0054*/ 	.word	0x00000008
.L_148:


//--------------------- .nv.info._ZN7cutlass13device_kernelIN5flash11enable_sm90INS1_16FlashAttnFwdSm90INS1_25CollectiveMainloopFwdSm90ILi2EN4cute5tupleIJNS5_1CILi1EEES8_S8_EEENS6_IJNS7_ILi128EEENS7_ILi160EEESA_EEELi128ENS_12float_e4m3_tEfNS_4arch4Sm90ELb1ELb0ELb0ELb1ELb1ELb0ELb0ELb1ELb1ELb1ELb1ELb0EEENS1_21CollectiveEpilogueFwdINS6_IJSA_SA_SB_EEES9_NS_10bfloat16_tESF_Li256ELb1ELb1ELb1ELb1EEENS1_36VarlenDynamicPersistentTileSchedulerILi128ELi160ELi256ELi128ELb1ELb1ELb1ELb1ELb1ELb1EEEEEEEEEvNT_6ParamsE --------------------------
	.section	.nv.info._ZN7cutlass13device_kernelIN5flash11enable_sm90INS1_16FlashAttnFwdSm90INS1_25CollectiveMainloopFwdSm90ILi2EN4cute5tupleIJNS5_1CILi1EEES8_S8_EEENS6_IJNS7_ILi128EEENS7_ILi160EEESA_EEELi128ENS_12float_e4m3_tEfNS_4arch4Sm90ELb1ELb0ELb0ELb1ELb1ELb0ELb0ELb1ELb1ELb1ELb1ELb0EEENS1_21CollectiveEpilogueFwdINS6_IJSA_SA_SB_EEES9_NS_10bfloat16_tESF_Li256ELb1ELb1ELb1ELb1EEENS1_36VarlenDynamicPersistentTileSchedulerILi128ELi160ELi256ELi128ELb1ELb1ELb1ELb1ELb1ELb1EEEEEEEEEvNT_6ParamsE,"",@"SHT_CUDA_INFO"
	.sectionflags	@""
	.align	4


	//----- nvinfo : EIATTR_CUDA_API_VERSION
	.align		4
        /*0000*/ 	.byte	0x04, 0x37
        /*0002*/ 	.short	(.L_150 - .L_149)
.L_149:
        /*0004*/ 	.word	0x00000082


	//----- nvinfo : EIATTR_KPARAM_INFO
	.align		4
.L_150:
        /*0008*/ 	.byte	0x04, 0x17
        /*000a*/ 	.short	(.L_152 - .L_151)
.L_151:
        /*000c*/ 	.word	0x00000000
        /*0010*/ 	.short	0x0000
        /*0012*/ 	.short	0x0000
        /*0014*/ 	.byte	0x00, 0xf0, 0x01, 0x2a


	//----- nvinfo : EIATTR_SPARSE_MMA_MASK
	.align		4
.L_152:
        /*0018*/ 	.byte	0x03, 0x50
        /*001a*/ 	.short	0x0000


	//----- nvinfo : EIATTR_MAXREG_COUNT
	.align		4
        /*001c*/ 	.byte	0x03, 0x1b
        /*001e*/ 	.short	0x00a8


	//----- nvinfo : EIATTR_MERCURY_ISA_VERSION
	.align		4
        /*0020*/ 	.byte	0x03, 0x5f
        /*0022*/ 	.short	0x0101


	//----- nvinfo : EIATTR_VRC_CTA_INIT_COUNT
	.align		4
        /*0024*/ 	.byte	0x02, 0x4a
	.zero		1
	.zero		1


	//----- nvinfo : EIATTR_EXIT_INSTR_OFFSETS
	.align		4
        /*0028*/ 	.byte	0x04, 0x1c
        /*002a*/ 	.short	(.L_154 - .L_153)


	//   ....[0]....
.L_153:
        /*002c*/ 	.word	0x00000010


	//----- nvinfo : EIATTR_MAX_THREADS
	.align		4
.L_154:
        /*0030*/ 	.byte	0x04, 0x05
        /*0032*/ 	.short	(.L_156 - .L_155)
.L_155:
        /*0034*/ 	.word	0x00000180
        /*0038*/ 	.word	0x00000001
        /*003c*/ 	.word	0x00000001


	//----- nvinfo : EIATTR_CBANK_PARAM_SIZE
	.align		4
.L_156:
        /*0040*/ 	.byte	0x03, 0x19
        /*0042*/ 	.short	0x0a80


	//----- nvinfo : EIATTR_PARAM_CBANK
	.align		4
        /*0044*/ 	.byte	0x04, 0x0a
        /*0046*/ 	.short	(.L_158 - .L_157)
	.align		4
.L_157:
        /*0048*/ 	.word	index@(.nv.constant0._ZN7cutlass13device_kernelIN5flash11enable_sm90INS1_16FlashAttnFwdSm90INS1_25CollectiveMainloopFwdSm90ILi2EN4cute5tupleIJNS5_1CILi1EEES8_S8_EEENS6_IJNS7_ILi128EEENS7_ILi160EEESA_EEELi128ENS_12float_e4m3_tEfNS_4arch4Sm90ELb1ELb0ELb0ELb1ELb1ELb0ELb0ELb1ELb1ELb1ELb1ELb0EEENS1_21CollectiveEpilogueFwdINS6_IJSA_SA_SB_EEES9_NS_10bfloat16_tESF_Li256ELb1ELb1ELb1ELb1EEENS1_36VarlenDynamicPersistentTileSchedulerILi128ELi160ELi256ELi128ELb1ELb1ELb1ELb1ELb1ELb1EEEEEEEEEvNT_6ParamsE)
        /*004c*/ 	.short	0x0380
        /*004e*/ 	.short	0x0a80


	//----- nvinfo : EIATTR_SW_WAR
	.align		4
.L_158:
        /*0050*/ 	.byte	0x04, 0x36
        /*0052*/ 	.short	(.L_160 - .L_159)
.L_159:
        /*0054*/ 	.word	0x00000008
.L_160:


//--------------------- .nv.info._ZN7cutlass13device_kernelIN5flash11enable_sm90INS1_16FlashAttnFwdSm90INS1_25CollectiveMainloopFwdSm90ILi2EN4cute5tupleIJNS5_1CILi1EEES8_S8_EEENS6_IJNS7_ILi128EEENS7_ILi160EEESA_EEELi128ENS_12float_e4m3_tEfNS_4arch4Sm90ELb1ELb0ELb0ELb1ELb1ELb1ELb0ELb1ELb1ELb1ELb1ELb0EEENS1_21CollectiveEpilogueFwdINS6_IJSA_SA_SB_EEES9_NS_10bfloat16_tESF_Li256ELb1ELb1ELb1ELb1EEENS1_36VarlenDynamicPersistentTileSchedulerILi128ELi160ELi256ELi128ELb1ELb1ELb1ELb1ELb1ELb1EEEEEEEEEvNT_6ParamsE --------------------------
	.section	.nv.info._ZN7cutlass13device_kernelIN5flash11enable_sm90INS1_16FlashAttnFwdSm90INS1_25CollectiveMainloopFwdSm90ILi2EN4cute5tupleIJNS5_1CILi1EEES8_S8_EEENS6_IJNS7_ILi128EEENS7_ILi160EEESA_EEELi128ENS_12float_e4m3_tEfNS_4arch4Sm90ELb1ELb0ELb0ELb1ELb1ELb1ELb0ELb1ELb1ELb1ELb1ELb0EEENS1_21CollectiveEpilogueFwdINS6_IJSA_SA_SB_EEES9_NS_10bfloat16_tESF_Li256ELb1ELb1ELb1ELb1EEENS1_36VarlenDynamicPersistentTileSchedulerILi128ELi160ELi256ELi128ELb1ELb1ELb1ELb1ELb1ELb1EEEEEEEEEvNT_6ParamsE,"",@"SHT_CUDA_INFO"
	.sectionflags	@""
	.align	4


	//----- nvinfo : EIATTR_CUDA_API_VERSION
	.align		4
        /*0000*/ 	.byte	0x04, 0x37
        /*0002*/ 	.short	(.L_162 - .L_161)
.L_161:
        /*0004*/ 	.word	0x00000082


	//----- nvinfo : EIATTR_KPARAM_INFO
	.align		4
.L_162:
        /*0008*/ 	.byte	0x04, 0x17
        /*000a*/ 	.short	(.L_164 - .L_163)
.L_163:
        /*000c*/ 	.word	0x00000000
        /*0010*/ 	.short	0x0000
        /*0012*/ 	.short	0x0000
        /*0014*/ 	.byte	0x00, 0xf0, 0x01, 0x2a


	//----- nvinfo : EIATTR_SPARSE_MMA_MASK
	.align		4
.L_164:
        /*0018*/ 	.byte	0x03, 0x50
        /*001a*/ 	.short	0x0000


	//----- nvinfo : EIATTR_MAXREG_COUNT
	.align		4
        /*001c*/ 	.byte	0x03, 0x1b
        /*001e*/ 	.short	0x00a8


	//----- nvinfo : EIATTR_MERCURY_ISA_VERSION
	.align		4
        /*0020*/ 	.byte	0x03, 0x5f
        /*0022*/ 	.short	0x0101


	//----- nvinfo : EIATTR_VRC_CTA_INIT_COUNT
	.align		4
        /*0024*/ 	.byte	0x02, 0x4a
	.zero		1
	.zero		1


	//----- nvinfo : EIATTR_EXIT_INSTR_OFFSETS
	.align		4
        /*0028*/ 	.byte	0x04, 0x1c
        /*002a*/ 	.short	(.L_166 - .L_165)


	//   ....[0]....
.L_165:
        /*002c*/ 	.word	0x00000010


	//----- nvinfo : EIATTR_MAX_THREADS
	.align		4
.L_166:
        /*0030*/ 	.byte	0x04, 0x05
        /*0032*/ 	.short	(.L_168 - .L_167)
.L_167:
        /*0034*/ 	.word	0x00000180
        /*0038*/ 	.word	0x00000001
        /*003c*/ 	.word	0x00000001


	//----- nvinfo : EIATTR_CBANK_PARAM_SIZE
	.align		4
.L_168:
        /*0040*/ 	.byte	0x03, 0x19
        /*0042*/ 	.short	0x0a80


	//----- nvinfo : EIATTR_PARAM_CBANK
	.align		4
        /*0044*/ 	.byte	0x04, 0x0a
        /*0046*/ 	.short	(.L_170 - .L_169)
	.align		4
.L_169:
        /*0048*/ 	.word	index@(.nv.constant0._ZN7cutlass13device_kernelIN5flash11enable_sm90INS1_16FlashAttnFwdSm90INS1_25CollectiveMainloopFwdSm90ILi2EN4cute5tupleIJNS5_1CILi1EEES8_S8_EEENS6_IJNS7_ILi128EEENS7_ILi160EEESA_EEELi128ENS_12float_e4m3_tEfNS_4arch4Sm90ELb1ELb0ELb0ELb1ELb1ELb1ELb0ELb1ELb1ELb1ELb1ELb0EEENS1_21CollectiveEpilogueFwdINS6_IJSA_SA_SB_EEES9_NS_10bfloat16_tESF_Li256ELb1ELb1ELb1ELb1EEENS1_36VarlenDynamicPersistentTileSchedulerILi128ELi160ELi256ELi128ELb1ELb1ELb1ELb1ELb1ELb1EEEEEEEEEvNT_6ParamsE)
        /*004c*/ 	.short	0x0380
        /*004e*/ 	.short	0x0a80


	//----- nvinfo : EIATTR_SW_WAR
	.align		4
.L_170:
        /*0050*/ 	.byte	0x04, 0x36
        /*0052*/ 	.short	(.L_172 - .L_171)
.L_171:
        /*0054*/ 	.word	0x00000008
.L_172:


//--------------------- .nv.callgraph             --------------------------
	.section	.nv.callgraph,"",@"SHT_CUDA_CALLGRAPH"
	.align	4
	.sectionentsize	8
	.align		4
        /*0000*/ 	.word	0x00000000
	.align		4
        /*0004*/ 	.word	0xffffffff
	.align		4
        /*0008*/ 	.word	0x00000000
	.align		4
        /*000c*/ 	.word	0xfffffffe
	.align		4
        /*0010*/ 	.word	0x00000000
	.align		4
        /*0014*/ 	.word	0xfffffffd
	.align		4
        /*0018*/ 	.word	0x00000000
	.align		4
        /*001c*/ 	.word	0xfffffffc


//--------------------- .nv.constant4             --------------------------
	.section	.nv.constant4,"a",@progbits
	.align	8
	.align		8
.nv.constant4:
        /*0000*/ 	.dword	_ZN78_INTERNAL_af524087_42_flash_fwd_hdim128_e4m3_paged_split_sm90_cu_744032ad_29854cuda3std3__45__cpo5beginE
	.align		8
        /*0008*/ 	.dword	_ZN78_INTERNAL_af524087_42_flash_fwd_hdim128_e4m3_paged_split_sm90_cu_744032ad_29854cuda3std3__45__cpo3endE
	.align		8
        /*0010*/ 	.dword	_ZN78_INTERNAL_af524087_42_flash_fwd_hdim128_e4m3_paged_split_sm90_cu_744032ad_29854cuda3std3__45__cpo6cbeginE
	.align		8
        /*0018*/ 	.dword	_ZN78_INTERNAL_af524087_42_flash_fwd_hdim128_e4m3_paged_split_sm90_cu_744032ad_29854cuda3std3__45__cpo4cendE
	.align		8
        /*0020*/ 	.dword	_ZN78_INTERNAL_af524087_42_flash_fwd_hdim128_e4m3_paged_split_sm90_cu_744032ad_29854cuda3std3__480_GLOBAL__N__af524087_42_flash_fwd_hdim128_e4m3_paged_split_sm90_cu_744032ad_29856ignoreE
	.align		8
        /*0028*/ 	.dword	_ZN78_INTERNAL_af524087_42_flash_fwd_hdim128_e4m3_paged_split_sm90_cu_744032ad_29854cuda3std3__419piecewise_constructE
	.align		8
        /*0030*/ 	.dword	_ZN78_INTERNAL_af524087_42_flash_fwd_hdim128_e4m3_paged_split_sm90_cu_744032ad_29854cuda3std3__48in_placeE
	.align		8
        /*0038*/ 	.dword	_ZN78_INTERNAL_af524087_42_flash_fwd_hdim128_e4m3_paged_split_sm90_cu_744032ad_29854cuda3std6ranges3__45__cpo4swapE
	.align		8
        /*0040*/ 	.dword	_ZN78_INTERNAL_af524087_42_flash_fwd_hdim128_e4m3_paged_split_sm90_cu_744032ad_29854cuda3std6ranges3__45__cpo9iter_moveE
	.align		8
        /*0048*/ 	.dword	_ZN78_INTERNAL_af524087_42_flash_fwd_hdim128_e4m3_paged_split_sm90_cu_744032ad_29854cute7productE
	.align		8
        /*0050*/ 	.dword	_ZN78_INTERNAL_af524087_42_flash_fwd_hdim128_e4m3_paged_split_sm90_cu_744032ad_29854cute1_E


//--------------------- .text._ZN7cutlass13device_kernelIN5flash11enable_sm90INS1_16FlashAttnFwdSm90INS1_25CollectiveMainloopFwdSm90ILi2EN4cute5tupleIJNS5_1CILi1EEES8_S8_EEENS6_IJNS7_ILi128EEENS7_ILi160EEESA_EEELi128ENS_12float_e4m3_tEfNS_4arch4Sm90ELb0ELb0ELb0ELb0ELb1ELb0ELb0ELb1ELb1ELb1ELb1ELb0EEENS1_21CollectiveEpilogueFwdINS6_IJSA_SA_SB_EEES9_NS_10bfloat16_tESF_Li256ELb0ELb1ELb1ELb1EEENS1_19SingleTileSchedulerILb0ELb1ELb1ELi128EEEEEEEEEvNT_6ParamsE --------------------------
	.section	.text._ZN7cutlass13device_kernelIN5flash11enable_sm90INS1_16FlashAttnFwdSm90INS1_25CollectiveMainloopFwdSm90ILi2EN4cute5tupleIJNS5_1CILi1EEES8_S8_EEENS6_IJNS7_ILi128EEENS7_ILi160EEESA_EEELi128ENS_12float_e4m3_tEfNS_4arch4Sm90ELb0ELb0ELb0ELb0ELb1ELb0ELb0ELb1ELb1ELb1ELb1ELb0EEENS1_21CollectiveEpilogueFwdINS6_IJSA_SA_SB_EEES9_NS_10bfloat16_tESF_Li256ELb0ELb1ELb1ELb1EEENS1_19SingleTileSchedulerILb0ELb1ELb1ELi128EEEEEEEEEvNT_6ParamsE,"ax",@progbits
	.align	128
.text._ZN7cutlass13device_kernelIN5flash11enable_sm90INS1_16FlashAttnFwdSm90INS1_25CollectiveMainloopFwdSm90ILi2EN4cute5tupleIJNS5_1CILi1EEES8_S8_EEENS6_IJNS7_ILi128EEENS7_ILi160EEESA_EEELi128ENS_12float_e4m3_tEfNS_4arch4Sm90ELb0ELb0ELb0ELb0ELb1ELb0ELb0ELb1ELb1ELb1ELb1ELb0EEENS1_21CollectiveEpilogueFwdINS6_IJSA_SA_SB_EEES9_NS_10bfloat16_tESF_Li256ELb0ELb1ELb1ELb1EEENS1_19SingleTileSchedulerILb0ELb1ELb1ELi128EEEEEEEEEvNT_6ParamsE:
        .type           _ZN7cutlass13device_kernelIN5flash11enable_sm90INS1_16FlashAttnFwdSm90INS1_25CollectiveMainloopFwdSm90ILi2EN4cute5tupleIJNS5_1CILi1EEES8_S8_EEENS6_IJNS7_ILi128EEENS7_ILi160EEESA_EEELi128ENS_12float_e4m3_tEfNS_4arch4Sm90ELb0ELb0ELb0ELb0ELb1ELb0ELb0ELb1ELb1ELb1ELb1ELb0EEENS1_21CollectiveEpilogueFwdINS6_IJSA_SA_SB_EEES9_NS_10bfloat16_tESF_Li256ELb0ELb1ELb1ELb1EEENS1_19SingleTileSchedulerILb0ELb1ELb1ELi128EEEEEEEEEvNT_6ParamsE,@function
        .size           _ZN7cutlass13device_kernelIN5flash11enable_sm90INS1_16FlashAttnFwdSm90INS1_25CollectiveMainloopFwdSm90ILi2EN4cute5tupleIJNS5_1CILi1EEES8_S8_EEENS6_IJNS7_ILi128EEENS7_ILi160EEESA_EEELi128ENS_12float_e4m3_tEfNS_4arch4Sm90ELb0ELb0ELb0ELb0ELb1ELb0ELb0ELb1ELb1ELb1ELb1ELb0EEENS1_21CollectiveEpilogueFwdINS6_IJSA_SA_SB_EEES9_NS_10bfloat16_tESF_Li256ELb0ELb1ELb1ELb1EEENS1_19SingleTileSchedulerILb0ELb1ELb1ELi128EEEEEEEEEvNT_6ParamsE,(.L_x_9 - _ZN7cutlass13device_kernelIN5flash11enable_sm90INS1_16FlashAttnFwdSm90INS1_25CollectiveMainloopFwdSm90ILi2EN4cute5tupleIJNS5_1CILi1EEES8_S8_EEENS6_IJNS7_ILi128EEENS7_ILi160EEESA_EEELi128ENS_12float_e4m3_tEfNS_4arch4Sm90ELb0ELb0ELb0ELb0ELb1ELb0ELb0ELb1ELb1ELb1ELb1ELb0EEENS1_21CollectiveEpilogueFwdINS6_IJSA_SA_SB_EEES9_NS_10bfloat16_tESF_Li256ELb0ELb1ELb1ELb1EEENS1_19SingleTileSchedulerILb0ELb1ELb1ELi128EEEEEEEEEvNT_6ParamsE)
        .other          _ZN7cutlass13device_kernelIN5flash11enable_sm90INS1_16FlashAttnFwdSm90INS1_25CollectiveMainloopFwdSm90ILi2EN4cute5tupleIJNS5_1CILi1EEES8_S8_EEENS6_IJNS7_ILi128EEENS7_ILi160EEESA_EEELi128ENS_12float_e4m3_tEfNS_4arch4Sm90ELb0ELb0ELb0ELb0ELb1ELb0ELb0ELb1ELb1ELb1ELb1ELb0EEENS1_21CollectiveEpilogueFwdINS6_IJSA_SA_SB_EEES9_NS_10bfloat16_tESF_Li256ELb0ELb1ELb1ELb1EEENS1_19SingleTileSchedulerILb0ELb1ELb1ELi128EEEEEEEEEvNT_6ParamsE,@"STO_CUDA_ENTRY STV_DEFAULT"
_ZN7cutlass13device_kernelIN5flash11enable_sm90INS1_16FlashAttnFwdSm90INS1_25CollectiveMainloopFwdSm90ILi2EN4cute5tupleIJNS5_1CILi1EEES8_S8_EEENS6_IJNS7_ILi128EEENS7_ILi160EEESA_EEELi128ENS_12float_e4m3_tEfNS_4arch4Sm90ELb0ELb0ELb0ELb0ELb1ELb0ELb0ELb1ELb1ELb1ELb1ELb0EEENS1_21CollectiveEpilogueFwdINS6_IJSA_SA_SB_EEES9_NS_10bfloat16_tESF_Li256ELb0ELb1ELb1ELb1EEENS1_19SingleTileSchedulerILb0ELb1ELb1ELi128EEEEEEEEEvNT_6ParamsE:
[----:B------:R-:W-:Y:S01]  /*0000*/  LDC R1, c[0x0][0x37c] ;  /* 0x0000df00ff017b82 */ /* 0x000fe20000000800 */
[----:B------:R-:W-:Y:S05]  /*0010*/  EXIT ;  /* 0x000000000000794d */ /* 0x000fea0003800000 */
.L_x_0:
[----:B------:R-:W-:-:S00]  /*0020*/  BRA `(.L_x_0) ;  /* 0xfffffffc00fc7947 */ /* 0x000fc0000383ffff */
[----:B------:R-:W-:-:S00]  /*0030*/  NOP ;  /* 0x0000000000007918 */ /* 0x000fc00000000000 */
        /* <DEDUP_REMOVED lines=12> */
.L_x_9:


//--------------------- .text._ZN7cutlass13device_kernelIN5flash11enable_sm90INS1_16FlashAttnFwdSm90INS1_25CollectiveMainloopFwdSm90ILi2EN4cute5tupleIJNS5_1CILi1EEES8_S8_EEENS6_IJNS7_ILi128EEENS7_ILi160EEESA_EEELi128ENS_12float_e4m3_tEfNS_4arch4Sm90ELb0ELb0ELb0ELb1ELb1ELb0ELb0ELb1ELb1ELb1ELb1ELb0EEENS1_21CollectiveEpilogueFwdINS6_IJSA_SA_SB_EEES9_NS_10bfloat16_tESF_Li256ELb1ELb1ELb1ELb1EEENS1_36VarlenDynamicPersistentTileSchedulerILi128ELi160ELi256ELi128ELb1ELb1ELb1ELb0ELb1ELb1EEEEEEEEEvNT_6ParamsE --------------------------
	.section	.text._ZN7cutlass13device_kernelIN5flash11enable_sm90INS1_16FlashAttnFwdSm90INS1_25CollectiveMainloopFwdSm90ILi2EN4cute5tupleIJNS5_1CILi1EEES8_S8_EEENS6_IJNS7_ILi128EEENS7_ILi160EEESA_EEELi128ENS_12float_e4m3_tEfNS_4arch4Sm90ELb0ELb0ELb0ELb1ELb1ELb0ELb0ELb1ELb1ELb1ELb1ELb0EEENS1_21CollectiveEpilogueFwdINS6_IJSA_SA_SB_EEES9_NS_10bfloat16_tESF_Li256ELb1ELb1ELb1ELb1EEENS1_36VarlenDynamicPersistentTileSchedulerILi128ELi160ELi256ELi128ELb1ELb1ELb1ELb0ELb1ELb1EEEEEEEEEvNT_6ParamsE,"ax",@progbits
	.align	128
.text._ZN7cutlass13device_kernelIN5flash11enable_sm90INS1_16FlashAttnFwdSm90INS1_25CollectiveMainloopFwdSm90ILi2EN4cute5tupleIJNS5_1CILi1EEES8_S8_EEENS6_IJNS7_ILi128EEENS7_ILi160EEESA_EEELi128ENS_12float_e4m3_tEfNS_4arch4Sm90ELb0ELb0ELb0ELb1ELb1ELb0ELb0ELb1ELb1ELb1ELb1ELb0EEENS1_21CollectiveEpilogueFwdINS6_IJSA_SA_SB_EEES9_NS_10bfloat16_tESF_Li256ELb1ELb1ELb1ELb1EEENS1_36VarlenDynamicPersistentTileSchedulerILi128ELi160ELi256ELi128ELb1ELb1ELb1ELb0ELb1ELb1EEEEEEEEEvNT_6ParamsE:
        .type           _ZN7cutlass13device_kernelIN5flash11enable_sm90INS1_16FlashAttnFwdSm90INS1_25CollectiveMainloopFwdSm90ILi2EN4cute5tupleIJNS5_1CILi1EEES8_S8_EEENS6_IJNS7_ILi128EEENS7_ILi160EEESA_EEELi128ENS_12float_e4m3_tEfNS_4arch4Sm90ELb0ELb0ELb0ELb1ELb1ELb0ELb0ELb1ELb1ELb1ELb1ELb0EEENS1_21CollectiveEpilogueFwdINS6_IJSA_SA_SB_EEES9_NS_10bfloat16_tESF_Li256ELb1ELb1ELb1ELb1EEENS1_36VarlenDynamicPersistentTileSchedulerILi128ELi160ELi256ELi128ELb1ELb1ELb1ELb0ELb1ELb1EEEEEEEEEvNT_6ParamsE,@function
        .size           _ZN7cutlass13device_kernelIN5flash11enable_sm90INS1_16FlashAttnFwdSm90INS1_25CollectiveMainloopFwdSm90ILi2EN4cute5tupleIJNS5_1CILi1EEES8_S8_EEENS6_IJNS7_ILi128EEENS7_ILi160EEESA_EEELi128ENS_12float_e4m3_tEfNS_4arch4Sm90ELb0ELb0ELb0ELb1ELb1ELb0ELb0ELb1ELb1ELb1ELb1ELb0EEENS1_21CollectiveEpilogueFwdINS6_IJSA_SA_SB_EEES9_NS_10bfloat16_tESF_Li256ELb1ELb1ELb1ELb1EEENS1_36VarlenDynamicPersistentTileSchedulerILi128ELi160ELi256ELi128ELb1ELb1ELb1ELb0ELb1ELb1EEEEEEEEEvNT_6ParamsE,(.L_x_10 - _ZN7cutlass13device_kernelIN5flash11enable_sm90INS1_16FlashAttnFwdSm90INS1_25CollectiveMainloopFwdSm90ILi2EN4cute5tupleIJNS5_1CILi1EEES8_S8_EEENS6_IJNS7_ILi128EEENS7_ILi160EEESA_EEELi128ENS_12float_e4m3_tEfNS_4arch4Sm90ELb0ELb0ELb0ELb1ELb1ELb0ELb0ELb1ELb1ELb1ELb1ELb0EEENS1_21CollectiveEpilogueFwdINS6_IJSA_SA_SB_EEES9_NS_10bfloat16_tESF_Li256ELb1ELb1ELb1ELb1EEENS1_36VarlenDynamicPersistentTileSchedulerILi128ELi160ELi256ELi128ELb1ELb1ELb1ELb0ELb1ELb1EEEEEEEEEvNT_6ParamsE)
        .other          _ZN7cutlass13device_kernelIN5flash11enable_sm90INS1_16FlashAttnFwdSm90INS1_25CollectiveMainloopFwdSm90ILi2EN4cute5tupleIJNS5_1CILi1EEES8_S8_EEENS6_IJNS7_ILi128EEENS7_ILi160EEESA_EEELi128ENS_12float_e4m3_tEfNS_4arch4Sm90ELb0ELb0ELb0ELb1ELb1ELb0ELb0ELb1ELb1ELb1ELb1ELb0EEENS1_21CollectiveEpilogueFwdINS6_IJSA_SA_SB_EEES9_NS_10bfloat16_tESF_Li256ELb1ELb1ELb1ELb1EEENS1_36VarlenDynamicPersistentTileSchedulerILi128ELi160ELi256ELi128ELb1ELb1ELb1ELb0ELb1ELb1EEEEEEEEEvNT_6ParamsE,@"STO_CUDA_ENTRY STV_DEFAULT"
_ZN7cutlass13device_kernelIN5flash11enable_sm90INS1_16FlashAttnFwdSm90INS1_25CollectiveMainloopFwdSm90ILi2EN4cute5tupleIJNS5_1CILi1EEES8_S8_EEENS6_IJNS7_ILi128EEENS7_ILi160EEESA_EEELi128ENS_12float_e4m3_tEfNS_4arch4Sm90ELb0ELb0ELb0ELb1ELb1ELb0ELb0ELb1ELb1ELb1ELb1ELb0EEENS1_21CollectiveEpilogueFwdINS6_IJSA_SA_SB_EEES9_NS_10bfloat16_tESF_Li256ELb1ELb1ELb1ELb1EEENS1_36VarlenDynamicPersistentTileSchedulerILi128ELi160ELi256ELi128ELb1ELb1ELb1ELb0ELb1ELb1EEEEEEEEEvNT_6ParamsE:
[----:B------:R-:W-:Y:S01]  /*0000*/  LDC R1, c[0x0][0x37c] ;  /* 0x0000df00ff017b82 */ /* 0x000fe20000000800 */
[----:B------:R-:W-:Y:S05]  /*0010*/  EXIT ;  /* 0x000000000000794d */ /* 0x000fea0003800000 */
.L_x_1:
        /* <DEDUP_REMOVED lines=14> */
.L_x_10:


//--------------------- .text._ZN7cutlass13device_kernelIN5flash11enable_sm90INS1_16FlashAttnFwdSm90INS1_25CollectiveMainloopFwdSm90ILi2EN4cute5tupleIJNS5_1CILi1EEES8_S8_EEENS6_IJNS7_ILi128EEENS7_ILi160EEESA_EEELi128ENS_12float_e4m3_tEfNS_4arch4Sm90ELb0ELb0ELb0ELb1ELb1ELb1ELb0ELb1ELb1ELb1ELb1ELb0EEENS1_21CollectiveEpilogueFwdINS6_IJSA_SA_SB_EEES9_NS_10bfloat16_tESF_Li256ELb1ELb1ELb1ELb1EEENS1_36VarlenDynamicPersistentTileSchedulerILi128ELi160ELi256ELi128ELb1ELb1ELb1ELb0ELb1ELb1EEEEEEEEEvNT_6ParamsE --------------------------
	.section	.text._ZN7cutlass13device_kernelIN5flash11enable_sm90INS1_16FlashAttnFwdSm90INS1_25CollectiveMainloopFwdSm90ILi2EN4cute5tupleIJNS5_1CILi1EEES8_S8_EEENS6_IJNS7_ILi128EEENS7_ILi160EEESA_EEELi128ENS_12float_e4m3_tEfNS_4arch4Sm90ELb0ELb0ELb0ELb1ELb1ELb1ELb0ELb1ELb1ELb1ELb1ELb0EEENS1_21CollectiveEpilogueFwdINS6_IJSA_SA_SB_EEES9_NS_10bfloat16_tESF_Li256ELb1ELb1ELb1ELb1EEENS1_36VarlenDynamicPersistentTileSchedulerILi128ELi160ELi256ELi128ELb1ELb1ELb1ELb0ELb1ELb1EEEEEEEEEvNT_6ParamsE,"ax",@progbits
	.align	128
.text._ZN7cutlass13device_kernelIN5flash11enable_sm90INS1_16FlashAttnFwdSm90INS1_25CollectiveMainloopFwdSm90ILi2EN4cute5tupleIJNS5_1CILi1EEES8_S8_EEENS6_IJNS7_ILi128EEENS7_ILi160EEESA_EEELi128ENS_12float_e4m3_tEfNS_4arch4Sm90ELb0ELb0ELb0ELb1ELb1ELb1ELb0ELb1ELb1ELb1ELb1ELb0EEENS1_21CollectiveEpilogueFwdINS6_IJSA_SA_SB_EEES9_NS_10bfloat16_tESF_Li256ELb1ELb1ELb1ELb1EEENS1_36VarlenDynamicPersistentTileSchedulerILi128ELi160ELi256ELi128ELb1ELb1ELb1ELb0ELb1ELb1EEEEEEEEEvNT_6ParamsE:
        .type           _ZN7cutlass13device_kernelIN5flash11enable_sm90INS1_16FlashAttnFwdSm90INS1_25CollectiveMainloopFwdSm90ILi2EN4cute5tupleIJNS5_1CILi1EEES8_S8_EEENS6_IJNS7_ILi128EEENS7_ILi160EEESA_EEELi128ENS_12float_e4m3_tEfNS_4arch4Sm90ELb0ELb0ELb0ELb1ELb1ELb1ELb0ELb1ELb1ELb1ELb1ELb0EEENS1_21CollectiveEpilogueFwdINS6_IJSA_SA_SB_EEES9_NS_10bfloat16_tESF_Li256ELb1ELb1ELb1ELb1EEENS1_36VarlenDynamicPersistentTileSchedulerILi128ELi160ELi256ELi128ELb1ELb1ELb1ELb0ELb1ELb1EEEEEEEEEvNT_6ParamsE,@function
        .size           _ZN7cutlass13device_kernelIN5flash11enable_sm90INS1_16FlashAttnFwdSm90INS1_25CollectiveMainloopFwdSm90ILi2EN4cute5tupleIJNS5_1CILi1EEES8_S8_EEENS6_IJNS7_ILi128EEENS7_ILi160EEESA_EEELi128ENS_12float_e4m3_tEfNS_4arch4Sm90ELb0ELb0ELb0ELb1ELb1ELb1ELb0ELb1ELb1ELb1ELb1ELb0EEENS1_21CollectiveEpilogueFwdINS6_IJSA_SA_SB_EEES9_NS_10bfloat16_tESF_Li256ELb1ELb1ELb1ELb1EEENS1_36VarlenDynamicPersistentTileSchedulerILi128ELi160ELi256ELi128ELb1ELb1ELb1ELb0ELb1ELb1EEEEEEEEEvNT_6ParamsE,(.L_x_11 - _ZN7cutlass13device_kernelIN5flash11enable_sm90INS1_16FlashAttnFwdSm90INS1_25CollectiveMainloopFwdSm90ILi2EN4cute5tupleIJNS5_1CILi1EEES8_S8_EEENS6_IJNS7_ILi128EEENS7_ILi160EEESA_EEELi128ENS_12float_e4m3_tEfNS_4arch4Sm90ELb0ELb0ELb0ELb1ELb1ELb1ELb0ELb1ELb1ELb1ELb1ELb0EEENS1_21CollectiveEpilogueFwdINS6_IJSA_SA_SB_EEES9_NS_10bfloat16_tESF_Li256ELb1ELb1ELb1ELb1EEENS1_36VarlenDynamicPersistentTileSchedulerILi128ELi160ELi256ELi128ELb1ELb1ELb1ELb0ELb1ELb1EEEEEEEEEvNT_6ParamsE)
        .other          _ZN7cutlass13device_kernelIN5flash11enable_sm90INS1_16FlashAttnFwdSm90INS1_25CollectiveMainloopFwdSm90ILi2EN4cute5tupleIJNS5_1CILi1EEES8_S8_EEENS6_IJNS7_ILi128EEENS7_ILi160EEESA_EEELi128ENS_12float_e4m3_tEfNS_4arch4Sm90ELb0ELb0ELb0ELb1ELb1ELb1ELb0ELb1ELb1ELb1ELb1ELb0EEENS1_21CollectiveEpilogueFwdINS6_IJSA_SA_SB_EEES9_NS_10bfloat16_tESF_Li256ELb1ELb1ELb1ELb1EEENS1_36VarlenDynamicPersistentTileSchedulerILi128ELi160ELi256ELi128ELb1ELb1ELb1ELb0ELb1ELb1EEEEEEEEEvNT_6ParamsE,@"STO_CUDA_ENTRY STV_DEFAULT"
_ZN7cutlass13device_kernelIN5flash11enable_sm90INS1_16FlashAttnFwdSm90INS1_25CollectiveMainloopFwdSm90ILi2EN4cute5tupleIJNS5_1CILi1EEES8_S8_EEENS6_IJNS7_ILi128EEENS7_ILi160EEESA_EEELi128ENS_12float_e4m3_tEfNS_4arch4Sm90ELb0ELb0ELb0ELb1ELb1ELb1ELb0ELb1ELb1ELb1ELb1ELb0EEENS1_21CollectiveEpilogueFwdINS6_IJSA_SA_SB_EEES9_NS_10bfloat16_tESF_Li256ELb1ELb1ELb1ELb1EEENS1_36VarlenDynamicPersistentTileSchedulerILi128ELi160ELi256ELi128ELb1ELb1ELb1ELb0ELb1ELb1EEEEEEEEEvNT_6ParamsE:
[----:B------:R-:W-:Y:S01]  /*0000*/  LDC R1, c[0x0][0x37c] ;  /* 0x0000df00ff017b82 */ /* 0x000fe20000000800 */
[----:B------:R-:W-:Y:S05]  /*0010*/  EXIT ;  /* 0x000000000000794d */ /* 0x000fea0003800000 */
.L_x_2:
        /* <DEDUP_REMOVED lines=14> */
.L_x_11:


//--------------------- .text._ZN7cutlass13device_kernelIN5flash11enable_sm90INS1_16FlashAttnFwdSm90INS1_25CollectiveMainloopFwdSm90ILi2EN4cute5tupleIJNS5_1CILi1EEES8_S8_EEENS6_IJNS7_ILi128EEENS7_ILi160EEESA_EEELi128ENS_12float_e4m3_tEfNS_4arch4Sm90ELb0ELb1ELb0ELb0ELb1ELb0ELb0ELb1ELb1ELb1ELb1ELb0EEENS1_21CollectiveEpilogueFwdINS6_IJSA_SA_SB_EEES9_NS_10bfloat16_tESF_Li256ELb0ELb1ELb1ELb1EEENS1_19SingleTileSchedulerILb0ELb1ELb1ELi128EEEEEEEEEvNT_6ParamsE --------------------------
	.section	.text._ZN7cutlass13device_kernelIN5flash11enable_sm90INS1_16FlashAttnFwdSm90INS1_25CollectiveMainloopFwdSm90ILi2EN4cute5tupleIJNS5_1CILi1EEES8_S8_EEENS6_IJNS7_ILi128EEENS7_ILi160EEESA_EEELi128ENS_12float_e4m3_tEfNS_4arch4Sm90ELb0ELb1ELb0ELb0ELb1ELb0ELb0ELb1ELb1ELb1ELb1ELb0EEENS1_21CollectiveEpilogueFwdINS6_IJSA_SA_SB_EEES9_NS_10bfloat16_tESF_Li256ELb0ELb1ELb1ELb1EEENS1_19SingleTileSchedulerILb0ELb1ELb1ELi128EEEEEEEEEvNT_6ParamsE,"ax",@progbits
	.align	128
.text._ZN7cutlass13device_kernelIN5flash11enable_sm90INS1_16FlashAttnFwdSm90INS1_25CollectiveMainloopFwdSm90ILi2EN4cute5tupleIJNS5_1CILi1EEES8_S8_EEENS6_IJNS7_ILi128EEENS7_ILi160EEESA_EEELi128ENS_12float_e4m3_tEfNS_4arch4Sm90ELb0ELb1ELb0ELb0ELb1ELb0ELb0ELb1ELb1ELb1ELb1ELb0EEENS1_21CollectiveEpilogueFwdINS6_IJSA_SA_SB_EEES9_NS_10bfloat16_tESF_Li256ELb0ELb1ELb1ELb1EEENS1_19SingleTileSchedulerILb0ELb1ELb1ELi128EEEEEEEEEvNT_6ParamsE:
        .type           _ZN7cutlass13device_kernelIN5flash11enable_sm90INS1_16FlashAttnFwdSm90INS1_25CollectiveMainloopFwdSm90ILi2EN4cute5tupleIJNS5_1CILi1EEES8_S8_EEENS6_IJNS7_ILi128EEENS7_ILi160EEESA_EEELi128ENS_12float_e4m3_tEfNS_4arch4Sm90ELb0ELb1ELb0ELb0ELb1ELb0ELb0ELb1ELb1ELb1ELb1ELb0EEENS1_21CollectiveEpilogueFwdINS6_IJSA_SA_SB_EEES9_NS_10bfloat16_tESF_Li256ELb0ELb1ELb1ELb1EEENS1_19SingleTileSchedulerILb0ELb1ELb1ELi128EEEEEEEEEvNT_6ParamsE,@function
        .size           _ZN7cutlass13device_kernelIN5flash11enable_sm90INS1_16FlashAttnFwdSm90INS1_25CollectiveMainloopFwdSm90ILi2EN4cute5tupleIJNS5_1CILi1EEES8_S8_EEENS6_IJNS7_ILi128EEENS7_ILi160EEESA_EEELi128ENS_12float_e4m3_tEfNS_4arch4Sm90ELb0ELb1ELb0ELb0ELb1ELb0ELb0ELb1ELb1ELb1ELb1ELb0EEENS1_21CollectiveEpilogueFwdINS6_IJSA_SA_SB_EEES9_NS_10bfloat16_tESF_Li256ELb0ELb1ELb1ELb1EEENS1_19SingleTileSchedulerILb0ELb1ELb1ELi128EEEEEEEEEvNT_6ParamsE,(.L_x_12 - _ZN7cutlass13device_kernelIN5flash11enable_sm90INS1_16FlashAttnFwdSm90INS1_25CollectiveMainloopFwdSm90ILi2EN4cute5tupleIJNS5_1CILi1EEES8_S8_EEENS6_IJNS7_ILi128EEENS7_ILi160EEESA_EEELi128ENS_12float_e4m3_tEfNS_4arch4Sm90ELb0ELb1ELb0ELb0ELb1ELb0ELb0ELb1ELb1ELb1ELb1ELb0EEENS1_21CollectiveEpilogueFwdINS6_IJSA_SA_SB_EEES9_NS_10bfloat16_tESF_Li256ELb0ELb1ELb1ELb1EEENS1_19SingleTileSchedulerILb0ELb1ELb1ELi128EEEEEEEEEvNT_6ParamsE)
        .other          _ZN7cutlass13device_kernelIN5flash11enable_sm90INS1_16FlashAttnFwdSm90INS1_25CollectiveMainloopFwdSm90ILi2EN4cute5tupleIJNS5_1CILi1EEES8_S8_EEENS6_IJNS7_ILi128EEENS7_ILi160EEESA_EEELi128ENS_12float_e4m3_tEfNS_4arch4Sm90ELb0ELb1ELb0ELb0ELb1ELb0ELb0ELb1ELb1ELb1ELb1ELb0EEENS1_21CollectiveEpilogueFwdINS6_IJSA_SA_SB_EEES9_NS_10bfloat16_tESF_Li256ELb0ELb1ELb1ELb1EEENS1_19SingleTileSchedulerILb0ELb1ELb1ELi128EEEEEEEEEvNT_6ParamsE,@"STO_CUDA_ENTRY STV_DEFAULT"
_ZN7cutlass13device_kernelIN5flash11enable_sm90INS1_16FlashAttnFwdSm90INS1_25CollectiveMainloopFwdSm90ILi2EN4cute5tupleIJNS5_1CILi1EEES8_S8_EEENS6_IJNS7_ILi128EEENS7_ILi160EEESA_EEELi128ENS_12float_e4m3_tEfNS_4arch4Sm90ELb0ELb1ELb0ELb0ELb1ELb0ELb0ELb1ELb1ELb1ELb1ELb0EEENS1_21CollectiveEpilogueFwdINS6_IJSA_SA_SB_EEES9_NS_10bfloat16_tESF_Li256ELb0ELb1ELb1ELb1EEENS1_19SingleTileSchedulerILb0ELb1ELb1ELi128EEEEEEEEEvNT_6ParamsE:
[----:B------:R-:W-:Y:S01]  /*0000*/  LDC R1, c[0x0][0x37c] ;  /* 0x0000df00ff017b82 */ /* 0x000fe20000000800 */
[----:B------:R-:W-:Y:S05]  /*0010*/  EXIT ;  /* 0x000000000000794d */ /* 0x000fea0003800000 */
.L_x_3:
        /* <DEDUP_REMOVED lines=14> */
.L_x_12:


//--------------------- .text._ZN7cutlass13device_kernelIN5flash11enable_sm90INS1_16FlashAttnFwdSm90INS1_25CollectiveMainloopFwdSm90ILi2EN4cute5tupleIJNS5_1CILi1EEES8_S8_EEENS6_IJNS7_ILi128EEENS7_ILi160EEESA_EEELi128ENS_12float_e4m3_tEfNS_4arch4Sm90ELb0ELb1ELb0ELb1ELb1ELb0ELb0ELb1ELb1ELb1ELb1ELb0EEENS1_21CollectiveEpilogueFwdINS6_IJSA_SA_SB_EEES9_NS_10bfloat16_tESF_Li256ELb1ELb1ELb1ELb1EEENS1_36VarlenDynamicPersistentTileSchedulerILi128ELi160ELi256ELi128ELb1ELb1ELb1ELb1ELb0ELb1EEEEEEEEEvNT_6ParamsE --------------------------
	.section	.text._ZN7cutlass13device_kernelIN5flash11enable_sm90INS1_16FlashAttnFwdSm90INS1_25CollectiveMainloopFwdSm90ILi2EN4cute5tupleIJNS5_1CILi1EEES8_S8_EEENS6_IJNS7_ILi128EEENS7_ILi160EEESA_EEELi128ENS_12float_e4m3_tEfNS_4arch4Sm90ELb0ELb1ELb0ELb1ELb1ELb0ELb0ELb1ELb1ELb1ELb1ELb0EEENS1_21CollectiveEpilogueFwdINS6_IJSA_SA_SB_EEES9_NS_10bfloat16_tESF_Li256ELb1ELb1ELb1ELb1EEENS1_36VarlenDynamicPersistentTileSchedulerILi128ELi160ELi256ELi128ELb1ELb1ELb1ELb1ELb0ELb1EEEEEEEEEvNT_6ParamsE,"ax",@progbits
	.align	128
.text._ZN7cutlass13device_kernelIN5flash11enable_sm90INS1_16FlashAttnFwdSm90INS1_25CollectiveMainloopFwdSm90ILi2EN4cute5tupleIJNS5_1CILi1EEES8_S8_EEENS6_IJNS7_ILi128EEENS7_ILi160EEESA_EEELi128ENS_12float_e4m3_tEfNS_4arch4Sm90ELb0ELb1ELb0ELb1ELb1ELb0ELb0ELb1ELb1ELb1ELb1ELb0EEENS1_21CollectiveEpilogueFwdINS6_IJSA_SA_SB_EEES9_NS_10bfloat16_tESF_Li256ELb1ELb1ELb1ELb1EEENS1_36VarlenDynamicPersistentTileSchedulerILi128ELi160ELi256ELi128ELb1ELb1ELb1ELb1ELb0ELb1EEEEEEEEEvNT_6ParamsE:
        .type           _ZN7cutlass13device_kernelIN5flash11enable_sm90INS1_16FlashAttnFwdSm90INS1_25CollectiveMainloopFwdSm90ILi2EN4cute5tupleIJNS5_1CILi1EEES8_S8_EEENS6_IJNS7_ILi128EEENS7_ILi160EEESA_EEELi128ENS_12float_e4m3_tEfNS_4arch4Sm90ELb0ELb1ELb0ELb1ELb1ELb0ELb0ELb1ELb1ELb1ELb1ELb0EEENS1_21CollectiveEpilogueFwdINS6_IJSA_SA_SB_EEES9_NS_10bfloat16_tESF_Li256ELb1ELb1ELb1ELb1EEENS1_36VarlenDynamicPersistentTileSchedulerILi128ELi160ELi256ELi128ELb1ELb1ELb1ELb1ELb0ELb1EEEEEEEEEvNT_6ParamsE,@function
        .size           _ZN7cutlass13device_kernelIN5flash11enable_sm90INS1_16FlashAttnFwdSm90INS1_25CollectiveMainloopFwdSm90ILi2EN4cute5tupleIJNS5_1CILi1EEES8_S8_EEENS6_IJNS7_ILi128EEENS7_ILi160EEESA_EEELi128ENS_12float_e4m3_tEfNS_4arch4Sm90ELb0ELb1ELb0ELb1ELb1ELb0ELb0ELb1ELb1ELb1ELb1ELb0EEENS1_21CollectiveEpilogueFwdINS6_IJSA_SA_SB_EEES9_NS_10bfloat16_tESF_Li256ELb1ELb1ELb1ELb1EEENS1_36VarlenDynamicPersistentTileSchedulerILi128ELi160ELi256ELi128ELb1ELb1ELb1ELb1ELb0ELb1EEEEEEEEEvNT_6ParamsE,(.L_x_13 - _ZN7cutlass13device_kernelIN5flash11enable_sm90INS1_16FlashAttnFwdSm90INS1_25CollectiveMainloopFwdSm90ILi2EN4cute5tupleIJNS5_1CILi1EEES8_S8_EEENS6_IJNS7_ILi128EEENS7_ILi160EEESA_EEELi128ENS_12float_e4m3_tEfNS_4arch4Sm90ELb0ELb1ELb0ELb1ELb1ELb0ELb0ELb1ELb1ELb1ELb1ELb0EEENS1_21CollectiveEpilogueFwdINS6_IJSA_SA_SB_EEES9_NS_10bfloat16_tESF_Li256ELb1ELb1ELb1ELb1EEENS1_36VarlenDynamicPersistentTileSchedulerILi128ELi160ELi256ELi128ELb1ELb1ELb1ELb1ELb0ELb1EEEEEEEEEvNT_6ParamsE)
        .other          _ZN7cutlass13device_kernelIN5flash11enable_sm90INS1_16FlashAttnFwdSm90INS1_25CollectiveMainloopFwdSm90ILi2EN4cute5tupleIJNS5_1CILi1EEES8_S8_EEENS6_IJNS7_ILi128EEENS7_ILi160EEESA_EEELi128ENS_12float_e4m3_tEfNS_4arch4Sm90ELb0ELb1ELb0ELb1ELb1ELb0ELb0ELb1ELb1ELb1ELb1ELb0EEENS1_21CollectiveEpilogueFwdINS6_IJSA_SA_SB_EEES9_NS_10bfloat16_tESF_Li256ELb1ELb1ELb1ELb1EEENS1_36VarlenDynamicPersistentTileSchedulerILi128ELi160ELi256ELi128ELb1ELb1ELb1ELb1ELb0ELb1EEEEEEEEEvNT_6ParamsE,@"STO_CUDA_ENTRY STV_DEFAULT"
_ZN7cutlass13device_kernelIN5flash11enable_sm90INS1_16FlashAttnFwdSm90INS1_25CollectiveMainloopFwdSm90ILi2EN4cute5tupleIJNS5_1CILi1EEES8_S8_EEENS6_IJNS7_ILi128EEENS7_ILi160EEESA_EEELi128ENS_12float_e4m3_tEfNS_4arch4Sm90ELb0ELb1ELb0ELb1ELb1ELb0ELb0ELb1ELb1ELb1ELb1ELb0EEENS1_21CollectiveEpilogueFwdINS6_IJSA_SA_SB_EEES9_NS_10bfloat16_tESF_Li256ELb1ELb1ELb1ELb1EEENS1_36VarlenDynamicPersistentTileSchedulerILi128ELi160ELi256ELi128ELb1ELb1ELb1ELb1ELb0ELb1EEEEEEEEEvNT_6ParamsE:
[----:B------:R-:W-:Y:S01]  /*0000*/  LDC R1, c[0x0][0x37c] ;  /* 0x0000df00ff017b82 */ /* 0x000fe20000000800 */
[----:B------:R-:W-:Y:S05]  /*0010*/  EXIT ;  /* 0x000000000000794d */ /* 0x000fea0003800000 */
.L_x_4:
        /* <DEDUP_REMOVED lines=14> */
.L_x_13:


//--------------------- .text._ZN7cutlass13device_kernelIN5flash11enable_sm90INS1_16FlashAttnFwdSm90INS1_25CollectiveMainloopFwdSm90ILi2EN4cute5tupleIJNS5_1CILi1EEES8_S8_EEENS6_IJNS7_ILi128EEENS7_ILi160EEESA_EEELi128ENS_12float_e4m3_tEfNS_4arch4Sm90ELb0ELb1ELb0ELb1ELb1ELb1ELb0ELb1ELb1ELb1ELb1ELb0EEENS1_21CollectiveEpilogueFwdINS6_IJSA_SA_SB_EEES9_NS_10bfloat16_tESF_Li256ELb1ELb1ELb1ELb1EEENS1_36VarlenDynamicPersistentTileSchedulerILi128ELi160ELi256ELi128ELb1ELb1ELb1ELb1ELb0ELb1EEEEEEEEEvNT_6ParamsE --------------------------
	.section	.text._ZN7cutlass13device_kernelIN5flash11enable_sm90INS1_16FlashAttnFwdSm90INS1_25CollectiveMainloopFwdSm90ILi2EN4cute5tupleIJNS5_1CILi1EEES8_S8_EEENS6_IJNS7_ILi128EEENS7_ILi160EEESA_EEELi128ENS_12float_e4m3_tEfNS_4arch4Sm90ELb0ELb1ELb0ELb1ELb1ELb1ELb0ELb1ELb1ELb1ELb1ELb0EEENS1_21CollectiveEpilogueFwdINS6_IJSA_SA_SB_EEES9_NS_10bfloat16_tESF_Li256ELb1ELb1ELb1ELb1EEENS1_36VarlenDynamicPersistentTileSchedulerILi128ELi160ELi256ELi128ELb1ELb1ELb1ELb1ELb0ELb1EEEEEEEEEvNT_6ParamsE,"ax",@progbits
	.align	128
.text._ZN7cutlass13device_kernelIN5flash11enable_sm90INS1_16FlashAttnFwdSm90INS1_25CollectiveMainloopFwdSm90ILi2EN4cute5tupleIJNS5_1CILi1EEES8_S8_EEENS6_IJNS7_ILi128EEENS7_ILi160EEESA_EEELi128ENS_12float_e4m3_tEfNS_4arch4Sm90ELb0ELb1ELb0ELb1ELb1ELb1ELb0ELb1ELb1ELb1ELb1ELb0EEENS1_21CollectiveEpilogueFwdINS6_IJSA_SA_SB_EEES9_NS_10bfloat16_tESF_Li256ELb1ELb1ELb1ELb1EEENS1_36VarlenDynamicPersistentTileSchedulerILi128ELi160ELi256ELi128ELb1ELb1ELb1ELb1ELb0ELb1EEEEEEEEEvNT_6ParamsE:
        .type           _ZN7cutlass13device_kernelIN5flash11enable_sm90INS1_16FlashAttnFwdSm90INS1_25CollectiveMainloopFwdSm90ILi2EN4cute5tupleIJNS5_1CILi1EEES8_S8_EEENS6_IJNS7_ILi128EEENS7_ILi160EEESA_EEELi128ENS_12float_e4m3_tEfNS_4arch4Sm90ELb0ELb1ELb0ELb1ELb1ELb1ELb0ELb1ELb1ELb1ELb1ELb0EEENS1_21CollectiveEpilogueFwdINS6_IJSA_SA_SB_EEES9_NS_10bfloat16_tESF_Li256ELb1ELb1ELb1ELb1EEENS1_36VarlenDynamicPersistentTileSchedulerILi128ELi160ELi256ELi128ELb1ELb1ELb1ELb1ELb0ELb1EEEEEEEEEvNT_6ParamsE,@function
        .size           _ZN7cutlass13device_kernelIN5flash11enable_sm90INS1_16FlashAttnFwdSm90INS1_25CollectiveMainloopFwdSm90ILi2EN4cute5tupleIJNS5_1CILi1EEES8_S8_EEENS6_IJNS7_ILi128EEENS7_ILi160EEESA_EEELi128ENS_12float_e4m3_tEfNS_4arch4Sm90ELb0ELb1ELb0ELb1ELb1ELb1ELb0ELb1ELb1ELb1ELb1ELb0EEENS1_21CollectiveEpilogueFwdINS6_IJSA_SA_SB_EEES9_NS_10bfloat16_tESF_Li256ELb1ELb1ELb1ELb1EEENS1_36VarlenDynamicPersistentTileSchedulerILi128ELi160ELi256ELi128ELb1ELb1ELb1ELb1ELb0ELb1EEEEEEEEEvNT_6ParamsE,(.L_x_14 - _ZN7cutlass13device_kernelIN5flash11enable_sm90INS1_16FlashAttnFwdSm90INS1_25CollectiveMainloopFwdSm90ILi2EN4cute5tupleIJNS5_1CILi1EEES8_S8_EEENS6_IJNS7_ILi128EEENS7_ILi160EEESA_EEELi128ENS_12float_e4m3_tEfNS_4arch4Sm90ELb0ELb1ELb0ELb1ELb1ELb1ELb0ELb1ELb1ELb1ELb1ELb0EEENS1_21CollectiveEpilogueFwdINS6_IJSA_SA_SB_EEES9_NS_10bfloat16_tESF_Li256ELb1ELb1ELb1ELb1EEENS1_36VarlenDynamicPersistentTileSchedulerILi128ELi160ELi256ELi128ELb1ELb1ELb1ELb1ELb0ELb1EEEEEEEEEvNT_6ParamsE)
        .other          _ZN7cutlass13device_kernelIN5flash11enable_sm90INS1_16FlashAttnFwdSm90INS1_25CollectiveMainloopFwdSm90ILi2EN4cute5tupleIJNS5_1CILi1EEES8_S8_EEENS6_IJNS7_ILi128EEENS7_ILi160EEESA_EEELi128ENS_12float_e4m3_tEfNS_4arch4Sm90ELb0ELb1ELb0ELb1ELb1ELb1ELb0ELb1ELb1ELb1ELb1ELb0EEENS1_21CollectiveEpilogueFwdINS6_IJSA_SA_SB_EEES9_NS_10bfloat16_tESF_Li256ELb1ELb1ELb1ELb1EEENS1_36VarlenDynamicPersistentTileSchedulerILi128ELi160ELi256ELi128ELb1ELb1ELb1ELb1ELb0ELb1EEEEEEEEEvNT_6ParamsE,@"STO_CUDA_ENTRY STV_DEFAULT"
_ZN7cutlass13device_kernelIN5flash11enable_sm90INS1_16FlashAttnFwdSm90INS1_25CollectiveMainloopFwdSm90ILi2EN4cute5tupleIJNS5_1CILi1EEES8_S8_EEENS6_IJNS7_ILi128EEENS7_ILi160EEESA_EEELi128ENS_12float_e4m3_tEfNS_4arch4Sm90ELb0ELb1ELb0ELb1ELb1ELb1ELb0ELb1ELb1ELb1ELb1ELb0EEENS1_21CollectiveEpilogueFwdINS6_IJSA_SA_SB_EEES9_NS_10bfloat16_tESF_Li256ELb1ELb1ELb1ELb1EEENS1_36VarlenDynamicPersistentTileSchedulerILi128ELi160ELi256ELi128ELb1ELb1ELb1ELb1ELb0ELb1EEEEEEEEEvNT_6ParamsE:
[----:B------:R-:W-:Y:S01]  /*0000*/  LDC R1, c[0x0][0x37c] ;  /* 0x0000df00ff017b82 */ /* 0x000fe20000000800 */
[----:B------:R-:W-:Y:S05]  /*0010*/  EXIT ;  /* 0x000000000000794d */ /* 0x000fea0003800000 */
.L_x_5:
        /* <DEDUP_REMOVED lines=14> */
.L_x_14:


//--------------------- .text._ZN7cutlass13device_kernelIN5flash11enable_sm90INS1_16FlashAttnFwdSm90INS1_25CollectiveMainloopFwdSm90ILi2EN4cute5tupleIJNS5_1CILi1EEES8_S8_EEENS6_IJNS7_ILi128EEENS7_ILi160EEESA_EEELi128ENS_12float_e4m3_tEfNS_4arch4Sm90ELb1ELb0ELb0ELb0ELb1ELb0ELb0ELb1ELb1ELb1ELb1ELb0EEENS1_21CollectiveEpilogueFwdINS6_IJSA_SA_SB_EEES9_NS_10bfloat16_tESF_Li256ELb0ELb1ELb1ELb1EEENS1_19SingleTileSchedulerILb0ELb1ELb1ELi128EEEEEEEEEvNT_6ParamsE --------------------------
	.section	.text._ZN7cutlass13device_kernelIN5flash11enable_sm90INS1_16FlashAttnFwdSm90INS1_25CollectiveMainloopFwdSm90ILi2EN4cute5tupleIJNS5_1CILi1EEES8_S8_EEENS6_IJNS7_ILi128EEENS7_ILi160EEESA_EEELi128ENS_12float_e4m3_tEfNS_4arch4Sm90ELb1ELb0ELb0ELb0ELb1ELb0ELb0ELb1ELb1ELb1ELb1ELb0EEENS1_21CollectiveEpilogueFwdINS6_IJSA_SA_SB_EEES9_NS_10bfloat16_tESF_Li256ELb0ELb1ELb1ELb1EEENS1_19SingleTileSchedulerILb0ELb1ELb1ELi128EEEEEEEEEvNT_6ParamsE,"ax",@progbits
	.align	128
.text._ZN7cutlass13device_kernelIN5flash11enable_sm90INS1_16FlashAttnFwdSm90INS1_25CollectiveMainloopFwdSm90ILi2EN4cute5tupleIJNS5_1CILi1EEES8_S8_EEENS6_IJNS7_ILi128EEENS7_ILi160EEESA_EEELi128ENS_12float_e4m3_tEfNS_4arch4Sm90ELb1ELb0ELb0ELb0ELb1ELb0ELb0ELb1ELb1ELb1ELb1ELb0EEENS1_21CollectiveEpilogueFwdINS6_IJSA_SA_SB_EEES9_NS_10bfloat16_tESF_Li256ELb0ELb1ELb1ELb1EEENS1_19SingleTileSchedulerILb0ELb1ELb1ELi128EEEEEEEEEvNT_6ParamsE:
        .type           _ZN7cutlass13device_kernelIN5flash11enable_sm90INS1_16FlashAttnFwdSm90INS1_25CollectiveMainloopFwdSm90ILi2EN4cute5tupleIJNS5_1CILi1EEES8_S8_EEENS6_IJNS7_ILi128EEENS7_ILi160EEESA_EEELi128ENS_12float_e4m3_tEfNS_4arch4Sm90ELb1ELb0ELb0ELb0ELb1ELb0ELb0ELb1ELb1ELb1ELb1ELb0EEENS1_21CollectiveEpilogueFwdINS6_IJSA_SA_SB_EEES9_NS_10bfloat16_tESF_Li256ELb0ELb1ELb1ELb1EEENS1_19SingleTileSchedulerILb0ELb1ELb1ELi128EEEEEEEEEvNT_6ParamsE,@function
        .size           _ZN7cutlass13device_kernelIN5flash11enable_sm90INS1_16FlashAttnFwdSm90INS1_25CollectiveMainloopFwdSm90ILi2EN4cute5tupleIJNS5_1CILi1EEES8_S8_EEENS6_IJNS7_ILi128EEENS7_ILi160EEESA_EEELi128ENS_12float_e4m3_tEfNS_4arch4Sm90ELb1ELb0ELb0ELb0ELb1ELb0ELb0ELb1ELb1ELb1ELb1ELb0EEENS1_21CollectiveEpilogueFwdINS6_IJSA_SA_SB_EEES9_NS_10bfloat16_tESF_Li256ELb0ELb1ELb1ELb1EEENS1_19SingleTileSchedulerILb0ELb1ELb1ELi128EEEEEEEEEvNT_6ParamsE,(.L_x_15 - _ZN7cutlass13device_kernelIN5flash11enable_sm90INS1_16FlashAttnFwdSm90INS1_25CollectiveMainloopFwdSm90ILi2EN4cute5tupleIJNS5_1CILi1EEES8_S8_EEENS6_IJNS7_ILi128EEENS7_ILi160EEESA_EEELi128ENS_12float_e4m3_tEfNS_4arch4Sm90ELb1ELb0ELb0ELb0ELb1ELb0ELb0ELb1ELb1ELb1ELb1ELb0EEENS1_21CollectiveEpilogueFwdINS6_IJSA_SA_SB_EEES9_NS_10bfloat16_tESF_Li256ELb0ELb1ELb1ELb1EEENS1_19SingleTileSchedulerILb0ELb1ELb1ELi128EEEEEEEEEvNT_6ParamsE)
        .other          _ZN7cutlass13device_kernelIN5flash11enable_sm90INS1_16FlashAttnFwdSm90INS1_25CollectiveMainloopFwdSm90ILi2EN4cute5tupleIJNS5_1CILi1EEES8_S8_EEENS6_IJNS7_ILi128EEENS7_ILi160EEESA_EEELi128ENS_12float_e4m3_tEfNS_4arch4Sm90ELb1ELb0ELb0ELb0ELb1ELb0ELb0ELb1ELb1ELb1ELb1ELb0EEENS1_21CollectiveEpilogueFwdINS6_IJSA_SA_SB_EEES9_NS_10bfloat16_tESF_Li256ELb0ELb1ELb1ELb1EEENS1_19SingleTileSchedulerILb0ELb1ELb1ELi128EEEEEEEEEvNT_6ParamsE,@"STO_CUDA_ENTRY STV_DEFAULT"
_ZN7cutlass13device_kernelIN5flash11enable_sm90INS1_16FlashAttnFwdSm90INS1_25CollectiveMainloopFwdSm90ILi2EN4cute5tupleIJNS5_1CILi1EEES8_S8_EEENS6_IJNS7_ILi128EEENS7_ILi160EEESA_EEELi128ENS_12float_e4m3_tEfNS_4arch4Sm90ELb1ELb0ELb0ELb0ELb1ELb0ELb0ELb1ELb1ELb1ELb1ELb0EEENS1_21CollectiveEpilogueFwdINS6_IJSA_SA_SB_EEES9_NS_10bfloat16_tESF_Li256ELb0ELb1ELb1ELb1EEENS1_19SingleTileSchedulerILb0ELb1ELb1ELi128EEEEEEEEEvNT_6ParamsE:
[----:B------:R-:W-:Y:S01]  /*0000*/  LDC R1, c[0x0][0x37c] ;  /* 0x0000df00ff017b82 */ /* 0x000fe20000000800 */
[----:B------:R-:W-:Y:S05]  /*0010*/  EXIT ;  /* 0x000000000000794d */ /* 0x000fea0003800000 */
.L_x_6:
        /* <DEDUP_REMOVED lines=14> */
.L_x_15:


//--------------------- .text._ZN7cutlass13device_kernelIN5flash11enable_sm90INS1_16FlashAttnFwdSm90INS1_25CollectiveMainloopFwdSm90ILi2EN4cute5tupleIJNS5_1CILi1EEES8_S8_EEENS6_IJNS7_ILi128EEENS7_ILi160EEESA_EEELi128ENS_12float_e4m3_tEfNS_4arch4Sm90ELb1ELb0ELb0ELb1ELb1ELb0ELb0ELb1ELb1ELb1ELb1ELb0EEENS1_21CollectiveEpilogueFwdINS6_IJSA_SA_SB_EEES9_NS_10bfloat16_tESF_Li256ELb1ELb1ELb1ELb1EEENS1_36VarlenDynamicPersistentTileSchedulerILi128ELi160ELi256ELi128ELb1ELb1ELb1ELb1ELb1ELb1EEEEEEEEEvNT_6ParamsE --------------------------
	.section	.text._ZN7cutlass13device_kernelIN5flash11enable_sm90INS1_16FlashAttnFwdSm90INS1_25CollectiveMainloopFwdSm90ILi2EN4cute5tupleIJNS5_1CILi1EEES8_S8_EEENS6_IJNS7_ILi128EEENS7_ILi160EEESA_EEELi128ENS_12float_e4m3_tEfNS_4arch4Sm90ELb1ELb0ELb0ELb1ELb1ELb0ELb0ELb1ELb1ELb1ELb1ELb0EEENS1_21CollectiveEpilogueFwdINS6_IJSA_SA_SB_EEES9_NS_10bfloat16_tESF_Li256ELb1ELb1ELb1ELb1EEENS1_36VarlenDynamicPersistentTileSchedulerILi128ELi160ELi256ELi128ELb1ELb1ELb1ELb1ELb1ELb1EEEEEEEEEvNT_6ParamsE,"ax",@progbits
	.align	128
.text._ZN7cutlass13device_kernelIN5flash11enable_sm90INS1_16FlashAttnFwdSm90INS1_25CollectiveMainloopFwdSm90ILi2EN4cute5tupleIJNS5_1CILi1EEES8_S8_EEENS6_IJNS7_ILi128EEENS7_ILi160EEESA_EEELi128ENS_12float_e4m3_tEfNS_4arch4Sm90ELb1ELb0ELb0ELb1ELb1ELb0ELb0ELb1ELb1ELb1ELb1ELb0EEENS1_21CollectiveEpilogueFwdINS6_IJSA_SA_SB_EEES9_NS_10bfloat16_tESF_Li256ELb1ELb1ELb1ELb1EEENS1_36VarlenDynamicPersistentTileSchedulerILi128ELi160ELi256ELi128ELb1ELb1ELb1ELb1ELb1ELb1EEEEEEEEEvNT_6ParamsE:
        .type           _ZN7cutlass13device_kernelIN5flash11enable_sm90INS1_16FlashAttnFwdSm90INS1_25CollectiveMainloopFwdSm90ILi2EN4cute5tupleIJNS5_1CILi1EEES8_S8_EEENS6_IJNS7_ILi128EEENS7_ILi160EEESA_EEELi128ENS_12float_e4m3_tEfNS_4arch4Sm90ELb1ELb0ELb0ELb1ELb1ELb0ELb0ELb1ELb1ELb1ELb1ELb0EEENS1_21CollectiveEpilogueFwdINS6_IJSA_SA_SB_EEES9_NS_10bfloat16_tESF_Li256ELb1ELb1ELb1ELb1EEENS1_36VarlenDynamicPersistentTileSchedulerILi128ELi160ELi256ELi128ELb1ELb1ELb1ELb1ELb1ELb1EEEEEEEEEvNT_6ParamsE,@function
        .size           _ZN7cutlass13device_kernelIN5flash11enable_sm90INS1_16FlashAttnFwdSm90INS1_25CollectiveMainloopFwdSm90ILi2EN4cute5tupleIJNS5_1CILi1EEES8_S8_EEENS6_IJNS7_ILi128EEENS7_ILi160EEESA_EEELi128ENS_12float_e4m3_tEfNS_4arch4Sm90ELb1ELb0ELb0ELb1ELb1ELb0ELb0ELb1ELb1ELb1ELb1ELb0EEENS1_21CollectiveEpilogueFwdINS6_IJSA_SA_SB_EEES9_NS_10bfloat16_tESF_Li256ELb1ELb1ELb1ELb1EEENS1_36VarlenDynamicPersistentTileSchedulerILi128ELi160ELi256ELi128ELb1ELb1ELb1ELb1ELb1ELb1EEEEEEEEEvNT_6ParamsE,(.L_x_16 - _ZN7cutlass13device_kernelIN5flash11enable_sm90INS1_16FlashAttnFwdSm90INS1_25CollectiveMainloopFwdSm90ILi2EN4cute5tupleIJNS5_1CILi1EEES8_S8_EEENS6_IJNS7_ILi128EEENS7_ILi160EEESA_EEELi128ENS_12float_e4m3_tEfNS_4arch4Sm90ELb1ELb0ELb0ELb1ELb1ELb0ELb0ELb1ELb1ELb1ELb1ELb0EEENS1_21CollectiveEpilogueFwdINS6_IJSA_SA_SB_EEES9_NS_10bfloat16_tESF_Li256ELb1ELb1ELb1ELb1EEENS1_36VarlenDynamicPersistentTileSchedulerILi128ELi160ELi256ELi128ELb1ELb1ELb1ELb1ELb1ELb1EEEEEEEEEvNT_6ParamsE)
        .other          _ZN7cutlass13device_kernelIN5flash11enable_sm90INS1_16FlashAttnFwdSm90INS1_25CollectiveMainloopFwdSm90ILi2EN4cute5tupleIJNS5_1CILi1EEES8_S8_EEENS6_IJNS7_ILi128EEENS7_ILi160EEESA_EEELi128ENS_12float_e4m3_tEfNS_4arch4Sm90ELb1ELb0ELb0ELb1ELb1ELb0ELb0ELb1ELb1ELb1ELb1ELb0EEENS1_21CollectiveEpilogueFwdINS6_IJSA_SA_SB_EEES9_NS_10bfloat16_tESF_Li256ELb1ELb1ELb1ELb1EEENS1_36VarlenDynamicPersistentTileSchedulerILi128ELi160ELi256ELi128ELb1ELb1ELb1ELb1ELb1ELb1EEEEEEEEEvNT_6ParamsE,@"STO_CUDA_ENTRY STV_DEFAULT"
_ZN7cutlass13device_kernelIN5flash11enable_sm90INS1_16FlashAttnFwdSm90INS1_25CollectiveMainloopFwdSm90ILi2EN4cute5tupleIJNS5_1CILi1EEES8_S8_EEENS6_IJNS7_ILi128EEENS7_ILi160EEESA_EEELi128ENS_12float_e4m3_tEfNS_4arch4Sm90ELb1ELb0ELb0ELb1ELb1ELb0ELb0ELb1ELb1ELb1ELb1ELb0EEENS1_21CollectiveEpilogueFwdINS6_IJSA_SA_SB_EEES9_NS_10bfloat16_tESF_Li256ELb1ELb1ELb1ELb1EEENS1_36VarlenDynamicPersistentTileSchedulerILi128ELi160ELi256ELi128ELb1ELb1ELb1ELb1ELb1ELb1EEEEEEEEEvNT_6ParamsE:
[----:B------:R-:W-:Y:S01]  /*0000*/  LDC R1, c[0x0][0x37c] ;  /* 0x0000df00ff017b82 */ /* 0x000fe20000000800 */
[----:B------:R-:W-:Y:S05]  /*0010*/  EXIT ;  /* 0x000000000000794d */ /* 0x000fea0003800000 */
.L_x_7:
        /* <DEDUP_REMOVED lines=14> */
.L_x_16:


//--------------------- .text._ZN7cutlass13device_kernelIN5flash11enable_sm90INS1_16FlashAttnFwdSm90INS1_25CollectiveMainloopFwdSm90ILi2EN4cute5tupleIJNS5_1CILi1EEES8_S8_EEENS6_IJNS7_ILi128EEENS7_ILi160EEESA_EEELi128ENS_12float_e4m3_tEfNS_4arch4Sm90ELb1ELb0ELb0ELb1ELb1ELb1ELb0ELb1ELb1ELb1ELb1ELb0EEENS1_21CollectiveEpilogueFwdINS6_IJSA_SA_SB_EEES9_NS_10bfloat16_tESF_Li256ELb1ELb1ELb1ELb1EEENS1_36VarlenDynamicPersistentTileSchedulerILi128ELi160ELi256ELi128ELb1ELb1ELb1ELb1ELb1ELb1EEEEEEEEEvNT_6ParamsE --------------------------
	.section	.text._ZN7cutlass13device_kernelIN5flash11enable_sm90INS1_16FlashAttnFwdSm90INS1_25CollectiveMainloopFwdSm90ILi2EN4cute5tupleIJNS5_1CILi1EEES8_S8_EEENS6_IJNS7_ILi128EEENS7_ILi160EEESA_EEELi128ENS_12float_e4m3_tEfNS_4arch4Sm90ELb1ELb0ELb0ELb1ELb1ELb1ELb0ELb1ELb1ELb1ELb1ELb0EEENS1_21CollectiveEpilogueFwdINS6_IJSA_SA_SB_EEES9_NS_10bfloat16_tESF_Li256ELb1ELb1ELb1ELb1EEENS1_36VarlenDynamicPersistentTileSchedulerILi128ELi160ELi256ELi128ELb1ELb1ELb1ELb1ELb1ELb1EEEEEEEEEvNT_6ParamsE,"ax",@progbits
	.align	128
.text._ZN7cutlass13device_kernelIN5flash11enable_sm90INS1_16FlashAttnFwdSm90INS1_25CollectiveMainloopFwdSm90ILi2EN4cute5tupleIJNS5_1CILi1EEES8_S8_EEENS6_IJNS7_ILi128EEENS7_ILi160EEESA_EEELi128ENS_12float_e4m3_tEfNS_4arch4Sm90ELb1ELb0ELb0ELb1ELb1ELb1ELb0ELb1ELb1ELb1ELb1ELb0EEENS1_21CollectiveEpilogueFwdINS6_IJSA_SA_SB_EEES9_NS_10bfloat16_tESF_Li256ELb1ELb1ELb1ELb1EEENS1_36VarlenDynamicPersistentTileSchedulerILi128ELi160ELi256ELi128ELb1ELb1ELb1ELb1ELb1ELb1EEEEEEEEEvNT_6ParamsE:
        .type           _ZN7cutlass13device_kernelIN5flash11enable_sm90INS1_16FlashAttnFwdSm90INS1_25CollectiveMainloopFwdSm90ILi2EN4cute5tupleIJNS5_1CILi1EEES8_S8_EEENS6_IJNS7_ILi128EEENS7_ILi160EEESA_EEELi128ENS_12float_e4m3_tEfNS_4arch4Sm90ELb1ELb0ELb0ELb1ELb1ELb1ELb0ELb1ELb1ELb1ELb1ELb0EEENS1_21CollectiveEpilogueFwdINS6_IJSA_SA_SB_EEES9_NS_10bfloat16_tESF_Li256ELb1ELb1ELb1ELb1EEENS1_36VarlenDynamicPersistentTileSchedulerILi128ELi160ELi256ELi128ELb1ELb1ELb1ELb1ELb1ELb1EEEEEEEEEvNT_6ParamsE,@function
        .size           _ZN7cutlass13device_kernelIN5flash11enable_sm90INS1_16FlashAttnFwdSm90INS1_25CollectiveMainloopFwdSm90ILi2EN4cute5tupleIJNS5_1CILi1EEES8_S8_EEENS6_IJNS7_ILi128EEENS7_ILi160EEESA_EEELi128ENS_12float_e4m3_tEfNS_4arch4Sm90ELb1ELb0ELb0ELb1ELb1ELb1ELb0ELb1ELb1ELb1ELb1ELb0EEENS1_21CollectiveEpilogueFwdINS6_IJSA_SA_SB_EEES9_NS_10bfloat16_tESF_Li256ELb1ELb1ELb1ELb1EEENS1_36VarlenDynamicPersistentTileSchedulerILi128ELi160ELi256ELi128ELb1ELb1ELb1ELb1ELb1ELb1EEEEEEEEEvNT_6ParamsE,(.L_x_17 - _ZN7cutlass13device_kernelIN5flash11enable_sm90INS1_16FlashAttnFwdSm90INS1_25CollectiveMainloopFwdSm90ILi2EN4cute5tupleIJNS5_1CILi1EEES8_S8_EEENS6_IJNS7_ILi128EEENS7_ILi160EEESA_EEELi128ENS_12float_e4m3_tEfNS_4arch4Sm90ELb1ELb0ELb0ELb1ELb1ELb1ELb0ELb1ELb1ELb1ELb1ELb0EEENS1_21CollectiveEpilogueFwdINS6_IJSA_SA_SB_EEES9_NS_10bfloat16_tESF_Li256ELb1ELb1ELb1ELb1EEENS1_36VarlenDynamicPersistentTileSchedulerILi128ELi160ELi256ELi128ELb1ELb1ELb1ELb1ELb1ELb1EEEEEEEEEvNT_6ParamsE)
        .other          _ZN7cutlass13device_kernelIN5flash11enable_sm90INS1_16FlashAttnFwdSm90INS1_25CollectiveMainloopFwdSm90ILi2EN4cute5tupleIJNS5_1CILi1EEES8_S8_EEENS6_IJNS7_ILi128EEENS7_ILi160EEESA_EEELi128ENS_12float_e4m3_tEfNS_4arch4Sm90ELb1ELb0ELb0ELb1ELb1ELb1ELb0ELb1ELb1ELb1ELb1ELb0EEENS1_21CollectiveEpilogueFwdINS6_IJSA_SA_SB_EEES9_NS_10bfloat16_tESF_Li256ELb1ELb1ELb1ELb1EEENS1_36VarlenDynamicPersistentTileSchedulerILi128ELi160ELi256ELi128ELb1ELb1ELb1ELb1ELb1ELb1EEEEEEEEEvNT_6ParamsE,@"STO_CUDA_ENTRY STV_DEFAULT"
_ZN7cutlass13device_kernelIN5flash11enable_sm90INS1_16FlashAttnFwdSm90INS1_25CollectiveMainloopFwdSm90ILi2EN4cute5tupleIJNS5_1CILi1EEES8_S8_EEENS6_IJNS7_ILi128EEENS7_ILi160EEESA_EEELi128ENS_12float_e4m3_tEfNS_4arch4Sm90ELb1ELb0ELb0ELb1ELb1ELb1ELb0ELb1ELb1ELb1ELb1ELb0EEENS1_21CollectiveEpilogueFwdINS6_IJSA_SA_SB_EEES9_NS_10bfloat16_tESF_Li256ELb1ELb1ELb1ELb1EEENS1_36VarlenDynamicPersistentTileSchedulerILi128ELi160ELi256ELi128ELb1ELb1ELb1ELb1ELb1ELb1EEEEEEEEEvNT_6ParamsE:
[----:B------:R-:W-:Y:S01]  /*0000*/  LDC R1, c[0x0][0x37c] ;  /* 0x0000df00ff017b82 */ /* 0x000fe20000000800 */
[----:B------:R-:W-:Y:S05]  /*0010*/  EXIT ;  /* 0x000000000000794d */ /* 0x000fea0003800000 */
.L_x_8:
        /* <DEDUP_REMOVED lines=14> */
.L_x_17:


//--------------------- .nv.shared.reserved.0     --------------------------
	.section	.nv.shared.reserved.0,"aw",@nobits
	.weak		__nv_reservedSMEM_offset_0_alias
	.size		__nv_reservedSMEM_offset_0_alias, 0, 64
	.other		__nv_reservedSMEM_offset_0_alias,@"STO_CUDA_RESERVED_SHARED STV_DEFAULT"
__nv_reservedSMEM_offset_0_alias:
	.zero		0
	.zero		64


//--------------------- .nv.global                --------------------------
	.section	.nv.global,"aw",@nobits
.nv.global:
	.type		_ZN78_INTERNAL_af524087_42_flash_fwd_hdim128_e4m3_paged_split_sm90_cu_744032ad_29854cute1_E,@object
	.size		_ZN78_INTERNAL_af524087_42_flash_fwd_hdim128_e4m3_paged_split_sm90_cu_744032ad_29854cute1_E,(_ZN78_INTERNAL_af524087_42_flash_fwd_hdim128_e4m3_paged_split_sm90_cu_744032ad_29854cuda3std3__45__cpo6cbeginE - _ZN78_INTERNAL_af524087_42_flash_fwd_hdim128_e4m3_paged_split_sm90_cu_744032ad_29854cute1_E)
_ZN78_INTERNAL_af524087_42_flash_fwd_hdim128_e4m3_paged_split_sm90_cu_744032ad_29854cute1_E:
	.zero		1
	.type		_ZN78_INTERNAL_af524087_42_flash_fwd_hdim128_e4m3_paged_split_sm90_cu_744032ad_29854cuda3std3__45__cpo6cbeginE,@object
	.size		_ZN78_INTERNAL_af524087_42_flash_fwd_hdim128_e4m3_paged_split_sm90_cu_744032ad_29854cuda3std3__45__cpo6cbeginE,(_ZN78_INTERNAL_af524087_42_flash_fwd_hdim128_e4m3_paged_split_sm90_cu_744032ad_29854cuda3std3__48in_placeE - _ZN78_INTERNAL_af524087_42_flash_fwd_hdim128_e4m3_paged_split_sm90_cu_744032ad_29854cuda3std3__45__cpo6cbeginE)
_ZN78_INTERNAL_af524087_42_flash_fwd_hdim128_e4m3_paged_split_sm90_cu_744032ad_29854cuda3std3__45__cpo6cbeginE:
	.zero		1
	.type		_ZN78_INTERNAL_af524087_42_flash_fwd_hdim128_e4m3_paged_split_sm90_cu_744032ad_29854cuda3std3__48in_placeE,@object
	.size		_ZN78_INTERNAL_af524087_42_flash_fwd_hdim128_e4m3_paged_split_sm90_cu_744032ad_29854cuda3std3__48in_placeE,(_ZN78_INTERNAL_af524087_42_flash_fwd_hdim128_e4m3_paged_split_sm90_cu_744032ad_29854cuda3std6ranges3__45__cpo9iter_moveE - _ZN78_INTERNAL_af524087_42_flash_fwd_hdim128_e4m3_paged_split_sm90_cu_744032ad_29854cuda3std3__48in_placeE)
_ZN78_INTERNAL_af524087_42_flash_fwd_hdim128_e4m3_paged_split_sm90_cu_744032ad_29854cuda3std3__48in_placeE:
	.zero		1
	.type		_ZN78_INTERNAL_af524087_42_flash_fwd_hdim128_e4m3_paged_split_sm90_cu_744032ad_29854cuda3std6ranges3__45__cpo9iter_moveE,@object
	.size		_ZN78_INTERNAL_af524087_42_flash_fwd_hdim128_e4m3_paged_split_sm90_cu_744032ad_29854cuda3std6ranges3__45__cpo9iter_moveE,(_ZN78_INTERNAL_af524087_42_flash_fwd_hdim128_e4m3_paged_split_sm90_cu_744032ad_29854cuda3std3__45__cpo5beginE - _ZN78_INTERNAL_af524087_42_flash_fwd_hdim128_e4m3_paged_split_sm90_cu_744032ad_29854cuda3std6ranges3__45__cpo9iter_moveE)
_ZN78_INTERNAL_af524087_42_flash_fwd_hdim128_e4m3_paged_split_sm90_cu_744032ad_29854cuda3std6ranges3__45__cpo9iter_moveE:
	.zero		1
	.type		_ZN78_INTERNAL_af524087_42_flash_fwd_hdim128_e4m3_paged_split_sm90_cu_744032ad_29854cuda3std3__45__cpo5beginE,@object
	.size		_ZN78_INTERNAL_af524087_42_flash_fwd_hdim128_e4m3_paged_split_sm90_cu_744032ad_29854cuda3std3__45__cpo5beginE,(_ZN78_INTERNAL_af524087_42_flash_fwd_hdim128_e4m3_paged_split_sm90_cu_744032ad_29854cuda3std3__480_GLOBAL__N__af524087_42_flash_fwd_hdim128_e4m3_paged_split_sm90_cu_744032ad_29856ignoreE - _ZN78_INTERNAL_af524087_42_flash_fwd_hdim128_e4m3_paged_split_sm90_cu_744032ad_29854cuda3std3__45__cpo5beginE)
_ZN78_INTERNAL_af524087_42_flash_fwd_hdim128_e4m3_paged_split_sm90_cu_744032ad_29854cuda3std3__45__cpo5beginE:
	.zero		1
	.type		_ZN78_INTERNAL_af524087_42_flash_fwd_hdim128_e4m3_paged_split_sm90_cu_744032ad_29854cuda3std3__480_GLOBAL__N__af524087_42_flash_fwd_hdim128_e4m3_paged_split_sm90_cu_744032ad_29856ignoreE,@object
	.size		_ZN78_INTERNAL_af524087_42_flash_fwd_hdim128_e4m3_paged_split_sm90_cu_744032ad_29854cuda3std3__480_GLOBAL__N__af524087_42_flash_fwd_hdim128_e4m3_paged_split_sm90_cu_744032ad_29856ignoreE,(_ZN78_INTERNAL_af524087_42_flash_fwd_hdim128_e4m3_paged_split_sm90_cu_744032ad_29854cute7productE - _ZN78_INTERNAL_af524087_42_flash_fwd_hdim128_e4m3_paged_split_sm90_cu_744032ad_29854cuda3std3__480_GLOBAL__N__af524087_42_flash_fwd_hdim128_e4m3_paged_split_sm90_cu_744032ad_29856ignoreE)
_ZN78_INTERNAL_af524087_42_flash_fwd_hdim128_e4m3_paged_split_sm90_cu_744032ad_29854cuda3std3__480_GLOBAL__N__af524087_42_flash_fwd_hdim128_e4m3_paged_split_sm90_cu_744032ad_29856ignoreE:
	.zero		1
	.type		_ZN78_INTERNAL_af524087_42_flash_fwd_hdim128_e4m3_paged_split_sm90_cu_744032ad_29854cute7productE,@object
	.size		_ZN78_INTERNAL_af524087_42_flash_fwd_hdim128_e4m3_paged_split_sm90_cu_744032ad_29854cute7productE,(_ZN78_INTERNAL_af524087_42_flash_fwd_hdim128_e4m3_paged_split_sm90_cu_744032ad_29854cuda3std3__45__cpo3endE - _ZN78_INTERNAL_af524087_42_flash_fwd_hdim128_e4m3_paged_split_sm90_cu_744032ad_29854cute7productE)
_ZN78_INTERNAL_af524087_42_flash_fwd_hdim128_e4m3_paged_split_sm90_cu_744032ad_29854cute7productE:
	.zero		1
	.type		_ZN78_INTERNAL_af524087_42_flash_fwd_hdim128_e4m3_paged_split_sm90_cu_744032ad_29854cuda3std3__45__cpo3endE,@object
	.size		_ZN78_INTERNAL_af524087_42_flash_fwd_hdim128_e4m3_paged_split_sm90_cu_744032ad_29854cuda3std3__45__cpo3endE,(_ZN78_INTERNAL_af524087_42_flash_fwd_hdim128_e4m3_paged_split_sm90_cu_744032ad_29854cuda3std3__419piecewise_constructE - _ZN78_INTERNAL_af524087_42_flash_fwd_hdim128_e4m3_paged_split_sm90_cu_744032ad_29854cuda3std3__45__cpo3endE)
_ZN78_INTERNAL_af524087_42_flash_fwd_hdim128_e4m3_paged_split_sm90_cu_744032ad_29854cuda3std3__45__cpo3endE:
	.zero		1
	.type		_ZN78_INTERNAL_af524087_42_flash_fwd_hdim128_e4m3_paged_split_sm90_cu_744032ad_29854cuda3std3__419piecewise_constructE,@object
	.size		_ZN78_INTERNAL_af524087_42_flash_fwd_hdim128_e4m3_paged_split_sm90_cu_744032ad_29854cuda3std3__419piecewise_constructE,(_ZN78_INTERNAL_af524087_42_flash_fwd_hdim128_e4m3_paged_split_sm90_cu_744032ad_29854cuda3std3__45__cpo4cendE - _ZN78_INTERNAL_af524087_42_flash_fwd_hdim128_e4m3_paged_split_sm90_cu_744032ad_29854cuda3std3__419piecewise_constructE)
_ZN78_INTERNAL_af524087_42_flash_fwd_hdim128_e4m3_paged_split_sm90_cu_744032ad_29854cuda3std3__419piecewise_constructE:
	.zero		1
	.type		_ZN78_INTERNAL_af524087_42_flash_fwd_hdim128_e4m3_paged_split_sm90_cu_744032ad_29854cuda3std3__45__cpo4cendE,@object
	.size		_ZN78_INTERNAL_af524087_42_flash_fwd_hdim128_e4m3_paged_split_sm90_cu_744032ad_29854cuda3std3__45__cpo4cendE,(_ZN78_INTERNAL_af524087_42_flash_fwd_hdim128_e4m3_paged_split_sm90_cu_744032ad_29854cuda3std6ranges3__45__cpo4swapE - _ZN78_INTERNAL_af524087_42_flash_fwd_hdim128_e4m3_paged_split_sm90_cu_744032ad_29854cuda3std3__45__cpo4cendE)
_ZN78_INTERNAL_af524087_42_flash_fwd_hdim128_e4m3_paged_split_sm90_cu_744032ad_29854cuda3std3__45__cpo4cendE:
	.zero		1
	.type		_ZN78_INTERNAL_af524087_42_flash_fwd_hdim128_e4m3_paged_split_sm90_cu_744032ad_29854cuda3std6ranges3__45__cpo4swapE,@object
	.size		_ZN78_INTERNAL_af524087_42_flash_fwd_hdim128_e4m3_paged_split_sm90_cu_744032ad_29854cuda3std6ranges3__45__cpo4swapE,(.L_7 - _ZN78_INTERNAL_af524087_42_flash_fwd_hdim128_e4m3_paged_split_sm90_cu_744032ad_29854cuda3std6ranges3__45__cpo4swapE)
_ZN78_INTERNAL_af524087_42_flash_fwd_hdim128_e4m3_paged_split_sm90_cu_744032ad_29854cuda3std6ranges3__45__cpo4swapE:
	.zero		1
.L_7:


//--------------------- .nv.constant0._ZN7cutlass13device_kernelIN5flash11enable_sm90INS1_16FlashAttnFwdSm90INS1_25CollectiveMainloopFwdSm90ILi2EN4cute5tupleIJNS5_1CILi1EEES8_S8_EEENS6_IJNS7_ILi128EEENS7_ILi160EEESA_EEELi128ENS_12float_e4m3_tEfNS_4arch4Sm90ELb0ELb0ELb0ELb0ELb1ELb0ELb0ELb1ELb1ELb1ELb1ELb0EEENS1_21CollectiveEpilogueFwdINS6_IJSA_SA_SB_EEES9_NS_10bfloat16_tESF_Li256ELb0ELb1ELb1ELb1EEENS1_19SingleTileSchedulerILb0ELb1ELb1ELi128EEEEEEEEEvNT_6ParamsE --------------------------
	.section	.nv.constant0._ZN7cutlass13device_kernelIN5flash11enable_sm90INS1_16FlashAttnFwdSm90INS1_25CollectiveMainloopFwdSm90ILi2EN4cute5tupleIJNS5_1CILi1EEES8_S8_EEENS6_IJNS7_ILi128EEENS7_ILi160EEESA_EEELi128ENS_12float_e4m3_tEfNS_4arch4Sm90ELb0ELb0ELb0ELb0ELb1ELb0ELb0ELb1ELb1ELb1ELb1ELb0EEENS1_21CollectiveEpilogueFwdINS6_IJSA_SA_SB_EEES9_NS_10bfloat16_tESF_Li256ELb0ELb1ELb1ELb1EEENS1_19SingleTileSchedulerILb0ELb1ELb1ELi128EEEEEEEEEvNT_6ParamsE,"a",@progbits
	.sectionflags	@""
	.align	4
.nv.constant0._ZN7cutlass13device_kernelIN5flash11enable_sm90INS1_16FlashAttnFwdSm90INS1_25CollectiveMainloopFwdSm90ILi2EN4cute5tupleIJNS5_1CILi1EEES8_S8_EEENS6_IJNS7_ILi128EEENS7_ILi160EEESA_EEELi128ENS_12float_e4m3_tEfNS_4arch4Sm90ELb0ELb0ELb0ELb0ELb1ELb0ELb0ELb1ELb1ELb1ELb1ELb0EEENS1_21CollectiveEpilogueFwdINS6_IJSA_SA_SB_EEES9_NS_10bfloat16_tESF_Li256ELb0ELb1ELb1ELb1EEENS1_19SingleTileSchedulerILb0ELb1ELb1ELi128EEEEEEEEEvNT_6ParamsE:
	.zero		3456


//--------------------- .nv.constant0._ZN7cutlass13device_kernelIN5flash11enable_sm90INS1_16FlashAttnFwdSm90INS1_25CollectiveMainloopFwdSm90ILi2EN4cute5tupleIJNS5_1CILi1EEES8_S8_EEENS6_IJNS7_ILi128EEENS7_ILi160EEESA_EEELi128ENS_12float_e4m3_tEfNS_4arch4Sm90ELb0ELb0ELb0ELb1ELb1ELb0ELb0ELb1ELb1ELb1ELb1ELb0EEENS1_21CollectiveEpilogueFwdINS6_IJSA_SA_SB_EEES9_NS_10bfloat16_tESF_Li256ELb1ELb1ELb1ELb1EEENS1_36VarlenDynamicPersistentTileSchedulerILi128ELi160ELi256ELi128ELb1ELb1ELb1ELb0ELb1ELb1EEEEEEEEEvNT_6ParamsE --------------------------
	.section	.nv.constant0._ZN7cutlass13device_kernelIN5flash11enable_sm90INS1_16FlashAttnFwdSm90INS1_25CollectiveMainloopFwdSm90ILi2EN4cute5tupleIJNS5_1CILi1EEES8_S8_EEENS6_IJNS7_ILi128EEENS7_ILi160EEESA_EEELi128ENS_12float_e4m3_tEfNS_4arch4Sm90ELb0ELb0ELb0ELb1ELb1ELb0ELb0ELb1ELb1ELb1ELb1ELb0EEENS1_21CollectiveEpilogueFwdINS6_IJSA_SA_SB_EEES9_NS_10bfloat16_tESF_Li256ELb1ELb1ELb1ELb1EEENS1_36VarlenDynamicPersistentTileSchedulerILi128ELi160ELi256ELi128ELb1ELb1ELb1ELb0ELb1ELb1EEEEEEEEEvNT_6ParamsE,"a",@progbits
	.sectionflags	@""
	.align	4
.nv.constant0._ZN7cutlass13device_kernelIN5flash11enable_sm90INS1_16FlashAttnFwdSm90INS1_25CollectiveMainloopFwdSm90ILi2EN4cute5tupleIJNS5_1CILi1EEES8_S8_EEENS6_IJNS7_ILi128EEENS7_ILi160EEESA_EEELi128ENS_12float_e4m3_tEfNS_4arch4Sm90ELb0ELb0ELb0ELb1ELb1ELb0ELb0ELb1ELb1ELb1ELb1ELb0EEENS1_21CollectiveEpilogueFwdINS6_IJSA_SA_SB_EEES9_NS_10bfloat16_tESF_Li256ELb1ELb1ELb1ELb1EEENS1_36VarlenDynamicPersistentTileSchedulerILi128ELi160ELi256ELi128ELb1ELb1ELb1ELb0ELb1ELb1EEEEEEEEEvNT_6ParamsE:
	.zero		3584


//--------------------- .nv.constant0._ZN7cutlass13device_kernelIN5flash11enable_sm90INS1_16FlashAttnFwdSm90INS1_25CollectiveMainloopFwdSm90ILi2EN4cute5tupleIJNS5_1CILi1EEES8_S8_EEENS6_IJNS7_ILi128EEENS7_ILi160EEESA_EEELi128ENS_12float_e4m3_tEfNS_4arch4Sm90ELb0ELb0ELb0ELb1ELb1ELb1ELb0ELb1ELb1ELb1ELb1ELb0EEENS1_21CollectiveEpilogueFwdINS6_IJSA_SA_SB_EEES9_NS_10bfloat16_tESF_Li256ELb1ELb1ELb1ELb1EEENS1_36VarlenDynamicPersistentTileSchedulerILi128ELi160ELi256ELi128ELb1ELb1ELb1ELb0ELb1ELb1EEEEEEEEEvNT_6ParamsE --------------------------
	.section	.nv.constant0._ZN7cutlass13device_kernelIN5flash11enable_sm90INS1_16FlashAttnFwdSm90INS1_25CollectiveMainloopFwdSm90ILi2EN4cute5tupleIJNS5_1CILi1EEES8_S8_EEENS6_IJNS7_ILi128EEENS7_ILi160EEESA_EEELi128ENS_12float_e4m3_tEfNS_4arch4Sm90ELb0ELb0ELb0ELb1ELb1ELb1ELb0ELb1ELb1ELb1ELb1ELb0EEENS1_21CollectiveEpilogueFwdINS6_IJSA_SA_SB_EEES9_NS_10bfloat16_tESF_Li256ELb1ELb1ELb1ELb1EEENS1_36VarlenDynamicPersistentTileSchedulerILi128ELi160ELi256ELi128ELb1ELb1ELb1ELb0ELb1ELb1EEEEEEEEEvNT_6ParamsE,"a",@progbits
	.sectionflags	@""
	.align	4
.nv.constant0._ZN7cutlass13device_kernelIN5flash11enable_sm90INS1_16FlashAttnFwdSm90INS1_25CollectiveMainloopFwdSm90ILi2EN4cute5tupleIJNS5_1CILi1EEES8_S8_EEENS6_IJNS7_ILi128EEENS7_ILi160EEESA_EEELi128ENS_12float_e4m3_tEfNS_4arch4Sm90ELb0ELb0ELb0ELb1ELb1ELb1ELb0ELb1ELb1ELb1ELb1ELb0EEENS1_21CollectiveEpilogueFwdINS6_IJSA_SA_SB_EEES9_NS_10bfloat16_tESF_Li256ELb1ELb1ELb1ELb1EEENS1_36VarlenDynamicPersistentTileSchedulerILi128ELi160ELi256ELi128ELb1ELb1ELb1ELb0ELb1ELb1EEEEEEEEEvNT_6ParamsE:
	.zero		3584


//--------------------- .nv.constant0._ZN7cutlass13device_kernelIN5flash11enable_sm90INS1_16FlashAttnFwdSm90INS1_25CollectiveMainloopFwdSm90ILi2EN4cute5tupleIJNS5_1CILi1EEES8_S8_EEENS6_IJNS7_ILi128EEENS7_ILi160EEESA_EEELi128ENS_12float_e4m3_tEfNS_4arch4Sm90ELb0ELb1ELb0ELb0ELb1ELb0ELb0ELb1ELb1ELb1ELb1ELb0EEENS1_21CollectiveEpilogueFwdINS6_IJSA_SA_SB_EEES9_NS_10bfloat16_tESF_Li256ELb0ELb1ELb1ELb1EEENS1_19SingleTileSchedulerILb0ELb1ELb1ELi128EEEEEEEEEvNT_6ParamsE --------------------------
	.section	.nv.constant0._ZN7cutlass13device_kernelIN5flash11enable_sm90INS1_16FlashAttnFwdSm90INS1_25CollectiveMainloopFwdSm90ILi2EN4cute5tupleIJNS5_1CILi1EEES8_S8_EEENS6_IJNS7_ILi128EEENS7_ILi160EEESA_EEELi128ENS_12float_e4m3_tEfNS_4arch4Sm90ELb0ELb1ELb0ELb0ELb1ELb0ELb0ELb1ELb1ELb1ELb1ELb0EEENS1_21CollectiveEpilogueFwdINS6_IJSA_SA_SB_EEES9_NS_10bfloat16_tESF_Li256ELb0ELb1ELb1ELb1EEENS1_19SingleTileSchedulerILb0ELb1ELb1ELi128EEEEEEEEEvNT_6ParamsE,"a",@progbits
	.sectionflags	@""
	.align	4
.nv.constant0._ZN7cutlass13device_kernelIN5flash11enable_sm90INS1_16FlashAttnFwdSm90INS1_25CollectiveMainloopFwdSm90ILi2EN4cute5tupleIJNS5_1CILi1EEES8_S8_EEENS6_IJNS7_ILi128EEENS7_ILi160EEESA_EEELi128ENS_12float_e4m3_tEfNS_4arch4Sm90ELb0ELb1ELb0ELb0ELb1ELb0ELb0ELb1ELb1ELb1ELb1ELb0EEENS1_21CollectiveEpilogueFwdINS6_IJSA_SA_SB_EEES9_NS_10bfloat16_tESF_Li256ELb0ELb1ELb1ELb1EEENS1_19SingleTileSchedulerILb0ELb1ELb1ELi128EEEEEEEEEvNT_6ParamsE:
	.zero		3456


//--------------------- .nv.constant0._ZN7cutlass13device_kernelIN5flash11enable_sm90INS1_16FlashAttnFwdSm90INS1_25CollectiveMainloopFwdSm90ILi2EN4cute5tupleIJNS5_1CILi1EEES8_S8_EEENS6_IJNS7_ILi128EEENS7_ILi160EEESA_EEELi128ENS_12float_e4m3_tEfNS_4arch4Sm90ELb0ELb1ELb0ELb1ELb1ELb0ELb0ELb1ELb1ELb1ELb1ELb0EEENS1_21CollectiveEpilogueFwdINS6_IJSA_SA_SB_EEES9_NS_10bfloat16_tESF_Li256ELb1ELb1ELb1ELb1EEENS1_36VarlenDynamicPersistentTileSchedulerILi128ELi160ELi256ELi128ELb1ELb1ELb1ELb1ELb0ELb1EEEEEEEEEvNT_6ParamsE --------------------------
	.section	.nv.constant0._ZN7cutlass13device_kernelIN5flash11enable_sm90INS1_16FlashAttnFwdSm90INS1_25CollectiveMainloopFwdSm90ILi2EN4cute5tupleIJNS5_1CILi1EEES8_S8_EEENS6_IJNS7_ILi128EEENS7_ILi160EEESA_EEELi128ENS_12float_e4m3_tEfNS_4arch4Sm90ELb0ELb1ELb0ELb1ELb1ELb0ELb0ELb1ELb1ELb1ELb1ELb0EEENS1_21CollectiveEpilogueFwdINS6_IJSA_SA_SB_EEES9_NS_10bfloat16_tESF_Li256ELb1ELb1ELb1ELb1EEENS1_36VarlenDynamicPersistentTileSchedulerILi128ELi160ELi256ELi128ELb1ELb1ELb1ELb1ELb0ELb1EEEEEEEEEvNT_6ParamsE,"a",@progbits
	.sectionflags	@""
	.align	4
.nv.constant0._ZN7cutlass13device_kernelIN5flash11enable_sm90INS1_16FlashAttnFwdSm90INS1_25CollectiveMainloopFwdSm90ILi2EN4cute5tupleIJNS5_1CILi1EEES8_S8_EEENS6_IJNS7_ILi128EEENS7_ILi160EEESA_EEELi128ENS_12float_e4m3_tEfNS_4arch4Sm90ELb0ELb1ELb0ELb1ELb1ELb0ELb0ELb1ELb1ELb1ELb1ELb0EEENS1_21CollectiveEpilogueFwdINS6_IJSA_SA_SB_EEES9_NS_10bfloat16_tESF_Li256ELb1ELb1ELb1ELb1EEENS1_36VarlenDynamicPersistentTileSchedulerILi128ELi160ELi256ELi128ELb1ELb1ELb1ELb1ELb0ELb1EEEEEEEEEvNT_6ParamsE:
	.zero		3584


//--------------------- .nv.constant0._ZN7cutlass13device_kernelIN5flash11enable_sm90INS1_16FlashAttnFwdSm90INS1_25CollectiveMainloopFwdSm90ILi2EN4cute5tupleIJNS5_1CILi1EEES8_S8_EEENS6_IJNS7_ILi128EEENS7_ILi160EEESA_EEELi128ENS_12float_e4m3_tEfNS_4arch4Sm90ELb0ELb1ELb0ELb1ELb1ELb1ELb0ELb1ELb1ELb1ELb1ELb0EEENS1_21CollectiveEpilogueFwdINS6_IJSA_SA_SB_EEES9_NS_10bfloat16_tESF_Li256ELb1ELb1ELb1ELb1EEENS1_36VarlenDynamicPersistentTileSchedulerILi128ELi160ELi256ELi128ELb1ELb1ELb1ELb1ELb0ELb1EEEEEEEEEvNT_6ParamsE --------------------------
	.section	.nv.constant0._ZN7cutlass13device_kernelIN5flash11enable_sm90INS1_16FlashAttnFwdSm90INS1_25CollectiveMainloopFwdSm90ILi2EN4cute5tupleIJNS5_1CILi1EEES8_S8_EEENS6_IJNS7_ILi128EEENS7_ILi160EEESA_EEELi128ENS_12float_e4m3_tEfNS_4arch4Sm90ELb0ELb1ELb0ELb1ELb1ELb1ELb0ELb1ELb1ELb1ELb1ELb0EEENS1_21CollectiveEpilogueFwdINS6_IJSA_SA_SB_EEES9_NS_10bfloat16_tESF_Li256ELb1ELb1ELb1ELb1EEENS1_36VarlenDynamicPersistentTileSchedulerILi128ELi160ELi256ELi128ELb1ELb1ELb1ELb1ELb0ELb1EEEEEEEEEvNT_6ParamsE,"a",@progbits
	.sectionflags	@""
	.align	4
.nv.constant0._ZN7cutlass13device_kernelIN5flash11enable_sm90INS1_16FlashAttnFwdSm90INS1_25CollectiveMainloopFwdSm90ILi2EN4cute5tupleIJNS5_1CILi1EEES8_S8_EEENS6_IJNS7_ILi128EEENS7_ILi160EEESA_EEELi128ENS_12float_e4m3_tEfNS_4arch4Sm90ELb0ELb1ELb0ELb1ELb1ELb1ELb0ELb1ELb1ELb1ELb1ELb0EEENS1_21CollectiveEpilogueFwdINS6_IJSA_SA_SB_EEES9_NS_10bfloat16_tESF_Li256ELb1ELb1ELb1ELb1EEENS1_36VarlenDynamicPersistentTileSchedulerILi128ELi160ELi256ELi128ELb1ELb1ELb1ELb1ELb0ELb1EEEEEEEEEvNT_6ParamsE:
	.zero		3584


//--------------------- .nv.constant0._ZN7cutlass13device_kernelIN5flash11enable_sm90INS1_16FlashAttnFwdSm90INS1_25CollectiveMainloopFwdSm90ILi2EN4cute5tupleIJNS5_1CILi1EEES8_S8_EEENS6_IJNS7_ILi128EEENS7_ILi160EEESA_EEELi128ENS_12float_e4m3_tEfNS_4arch4Sm90ELb1ELb0ELb0ELb0ELb1ELb0ELb0ELb1ELb1ELb1ELb1ELb0EEENS1_21CollectiveEpilogueFwdINS6_IJSA_SA_SB_EEES9_NS_10bfloat16_tESF_Li256ELb0ELb1ELb1ELb1EEENS1_19SingleTileSchedulerILb0ELb1ELb1ELi128EEEEEEEEEvNT_6ParamsE --------------------------
	.section	.nv.constant0._ZN7cutlass13device_kernelIN5flash11enable_sm90INS1_16FlashAttnFwdSm90INS1_25CollectiveMainloopFwdSm90ILi2EN4cute5tupleIJNS5_1CILi1EEES8_S8_EEENS6_IJNS7_ILi128EEENS7_ILi160EEESA_EEELi128ENS_12float_e4m3_tEfNS_4arch4Sm90ELb1ELb0ELb0ELb0ELb1ELb0ELb0ELb1ELb1ELb1ELb1ELb0EEENS1_21CollectiveEpilogueFwdINS6_IJSA_SA_SB_EEES9_NS_10bfloat16_tESF_Li256ELb0ELb1ELb1ELb1EEENS1_19SingleTileSchedulerILb0ELb1ELb1ELi128EEEEEEEEEvNT_6ParamsE,"a",@progbits
	.sectionflags	@""
	.align	4
.nv.constant0._ZN7cutlass13device_kernelIN5flash11enable_sm90INS1_16FlashAttnFwdSm90INS1_25CollectiveMainloopFwdSm90ILi2EN4cute5tupleIJNS5_1CILi1EEES8_S8_EEENS6_IJNS7_ILi128EEENS7_ILi160EEESA_EEELi128ENS_12float_e4m3_tEfNS_4arch4Sm90ELb1ELb0ELb0ELb0ELb1ELb0ELb0ELb1ELb1ELb1ELb1ELb0EEENS1_21CollectiveEpilogueFwdINS6_IJSA_SA_SB_EEES9_NS_10bfloat16_tESF_Li256ELb0ELb1ELb1ELb1EEENS1_19SingleTileSchedulerILb0ELb1ELb1ELi128EEEEEEEEEvNT_6ParamsE:
	.zero		3456


//--------------------- .nv.constant0._ZN7cutlass13device_kernelIN5flash11enable_sm90INS1_16FlashAttnFwdSm90INS1_25CollectiveMainloopFwdSm90ILi2EN4cute5tupleIJNS5_1CILi1EEES8_S8_EEENS6_IJNS7_ILi128EEENS7_ILi160EEESA_EEELi128ENS_12float_e4m3_tEfNS_4arch4Sm90ELb1ELb0ELb0ELb1ELb1ELb0ELb0ELb1ELb1ELb1ELb1ELb0EEENS1_21CollectiveEpilogueFwdINS6_IJSA_SA_SB_EEES9_NS_10bfloat16_tESF_Li256ELb1ELb1ELb1ELb1EEENS1_36VarlenDynamicPersistentTileSchedulerILi128ELi160ELi256ELi128ELb1ELb1ELb1ELb1ELb1ELb1EEEEEEEEEvNT_6ParamsE --------------------------
	.section	.nv.constant0._ZN7cutlass13device_kernelIN5flash11enable_sm90INS1_16FlashAttnFwdSm90INS1_25CollectiveMainloopFwdSm90ILi2EN4cute5tupleIJNS5_1CILi1EEES8_S8_EEENS6_IJNS7_ILi128EEENS7_ILi160EEESA_EEELi128ENS_12float_e4m3_tEfNS_4arch4Sm90ELb1ELb0ELb0ELb1ELb1ELb0ELb0ELb1ELb1ELb1ELb1ELb0EEENS1_21CollectiveEpilogueFwdINS6_IJSA_SA_SB_EEES9_NS_10bfloat16_tESF_Li256ELb1ELb1ELb1ELb1EEENS1_36VarlenDynamicPersistentTileSchedulerILi128ELi160ELi256ELi128ELb1ELb1ELb1ELb1ELb1ELb1EEEEEEEEEvNT_6ParamsE,"a",@progbits
	.sectionflags	@""
	.align	4
.nv.constant0._ZN7cutlass13device_kernelIN5flash11enable_sm90INS1_16FlashAttnFwdSm90INS1_25CollectiveMainloopFwdSm90ILi2EN4cute5tupleIJNS5_1CILi1EEES8_S8_EEENS6_IJNS7_ILi128EEENS7_ILi160EEESA_EEELi128ENS_12float_e4m3_tEfNS_4arch4Sm90ELb1ELb0ELb0ELb1ELb1ELb0ELb0ELb1ELb1ELb1ELb1ELb0EEENS1_21CollectiveEpilogueFwdINS6_IJSA_SA_SB_EEES9_NS_10bfloat16_tESF_Li256ELb1ELb1ELb1ELb1EEENS1_36VarlenDynamicPersistentTileSchedulerILi128ELi160ELi256ELi128ELb1ELb1ELb1ELb1ELb1ELb1EEEEEEEEEvNT_6ParamsE:
	.zero		3584


//--------------------- .nv.constant0._ZN7cutlass13device_kernelIN5flash11enable_sm90INS1_16FlashAttnFwdSm90INS1_25CollectiveMainloopFwdSm90ILi2EN4cute5tupleIJNS5_1CILi1EEES8_S8_EEENS6_IJNS7_ILi128EEENS7_ILi160EEESA_EEELi128ENS_12float_e4m3_tEfNS_4arch4Sm90ELb1ELb0ELb0ELb1ELb1ELb1ELb0ELb1ELb1ELb1ELb1ELb0EEENS1_21CollectiveEpilogueFwdINS6_IJSA_SA_SB_EEES9_NS_10bfloat16_tESF_Li256ELb1ELb1ELb1ELb1EEENS1_36VarlenDynamicPersistentTileSchedulerILi128ELi160ELi256ELi128ELb1ELb1ELb1ELb1ELb1ELb1EEEEEEEEEvNT_6ParamsE --------------------------
	.section	.nv.constant0._ZN7cutlass13device_kernelIN5flash11enable_sm90INS1_16FlashAttnFwdSm90INS1_25CollectiveMainloopFwdSm90ILi2EN4cute5tupleIJNS5_1CILi1EEES8_S8_EEENS6_IJNS7_ILi128EEENS7_ILi160EEESA_EEELi128ENS_12float_e4m3_tEfNS_4arch4Sm90ELb1ELb0ELb0ELb1ELb1ELb1ELb0ELb1ELb1ELb1ELb1ELb0EEENS1_21CollectiveEpilogueFwdINS6_IJSA_SA_SB_EEES9_NS_10bfloat16_tESF_Li256ELb1ELb1ELb1ELb1EEENS1_36VarlenDynamicPersistentTileSchedulerILi128ELi160ELi256ELi128ELb1ELb1ELb1ELb1ELb1ELb1EEEEEEEEEvNT_6ParamsE,"a",@progbits
	.sectionflags	@""
	.align	4
.nv.constant0._ZN7cutlass13device_kernelIN5flash11enable_sm90INS1_16FlashAttnFwdSm90INS1_25CollectiveMainloopFwdSm90ILi2EN4cute5tupleIJNS5_1CILi1EEES8_S8_EEENS6_IJNS7_ILi128EEENS7_ILi160EEESA_EEELi128ENS_12float_e4m3_tEfNS_4arch4Sm90ELb1ELb0ELb0ELb1ELb1ELb1ELb0ELb1ELb1ELb1ELb1ELb0EEENS1_21CollectiveEpilogueFwdINS6_IJSA_SA_SB_EEES9_NS_10bfloat16_tESF_Li256ELb1ELb1ELb1ELb1EEENS1_36VarlenDynamicPersistentTileSchedulerILi128ELi160ELi256ELi128ELb1ELb1ELb1ELb1ELb1ELb1EEEEEEEEEvNT_6ParamsE:
	.zero		3584


//--------------------- SYMBOLS --------------------------

	.type		.nv.reservedSmem.offset0,@object
	.size		.nv.reservedSmem.offset0,0x4
